// auto-generated by cutlass_sweep.conv — config: {"arch": "sm_100", "cluster_m": 1, "cluster_n": 1, "conv_kind": "wgrad", "dtype": "e4m3", "ndim": 3, "tile_k": 32, "tile_m": 64, "tile_n": 128}
#include "cutlass/cutlass.h"
#include "cute/tensor.hpp"
#include "cutlass/kernel_hardware_info.hpp"
#include "cutlass/conv/convolution.h"
#include "cutlass/conv/dispatch_policy.hpp"
#include "cutlass/conv/collective/collective_builder.hpp"
#include "cutlass/conv/kernel/conv_universal.hpp"
#include "cutlass/conv/device/conv_universal_adapter.hpp"
#include "cutlass/epilogue/collective/collective_builder.hpp"

using namespace cute;
using Elem = cutlass::float_e4m3_t;
using Acc  = float;
using LayoutAB = cutlass::layout::TensorNDHWC;
using LayoutC  = cutlass::layout::TensorKCSRT;
constexpr auto ConvOp = cutlass::conv::Operator::kWgrad;
using TileShape    = Shape<_64, Shape<_128>, Shape<_32>>;
using ClusterShape = Shape<_1, _1, _1>;

using CollectiveEpilogue = typename cutlass::epilogue::collective::CollectiveBuilder<
    cutlass::arch::Sm100, cutlass::arch::OpClassTensorOp,
    TileShape, ClusterShape,
    cutlass::epilogue::collective::EpilogueTileAuto,
    Acc, Acc,
    Elem, LayoutC, 128 / cutlass::sizeof_bits<Elem>::value,
    Elem, LayoutC, 128 / cutlass::sizeof_bits<Elem>::value,
    cutlass::epilogue::collective::EpilogueScheduleAuto
  >::CollectiveOp;

using CollectiveMainloop = typename cutlass::conv::collective::CollectiveBuilder<
    cutlass::arch::Sm100, cutlass::arch::OpClassTensorOp, ConvOp,
    Elem, LayoutAB, 128 / cutlass::sizeof_bits<Elem>::value,
    Elem, LayoutAB, 128 / cutlass::sizeof_bits<Elem>::value,
    Acc,
    TileShape, ClusterShape,
    cutlass::conv::collective::StageCountAutoCarveout<
        static_cast<int>(sizeof(typename CollectiveEpilogue::SharedStorage))>,
    cutlass::conv::collective::KernelScheduleAuto
  >::CollectiveOp;

using ProblemShape = cutlass::conv::ConvProblemShape<
    ConvOp, CollectiveMainloop::DispatchPolicy::NumSpatialDimensions>;
using ConvKernel = cutlass::conv::kernel::ConvUniversal<
    ProblemShape, CollectiveMainloop, CollectiveEpilogue>;
using Conv = cutlass::conv::device::ConvUniversalAdapter<ConvKernel>;

auto* _anchor = &cutlass::device_kernel<ConvKernel>;


// ===== COMPILED SASS (sm_100a) =====

	.target	sm_100a

	.elftype	@"ET_EXEC"


//--------------------- .note.nv.tkinfo           --------------------------
	.section	.note.nv.tkinfo,"",@"SHT_NOTE"
	.sectionflags	@"SHF_NOTE_NV_TKINFO"
	.tkinfo
        /*0018*/ 	.word	0x00000002
        /*0030*/ 	.string	""
        /*0030*/ 	.string	"ptxas"
        /*0030*/ 	.string	"Cuda compilation tools, release 13.0, V13.0.88"
        /*0030*/ 	.string	"Build cuda_13.0.r13.0/compiler.36424714_0"
        /*0030*/ 	.string	"-arch sm_100a -m 64 "



//--------------------- .note.nv.cuinfo           --------------------------
	.section	.note.nv.cuinfo,"",@"SHT_NOTE"
	.sectionflags	@"SHF_NOTE_NV_CUINFO"
        /*0018*/ 	.short	0x0002
        /*001a*/ 	.short	0x0064
        /*001c*/ 	.short	0x0082
	.zero		2


//--------------------- .nv.info                  --------------------------
	.section	.nv.info,"",@"SHT_CUDA_INFO"
	.align	4


	//----- nvinfo : EIATTR_REGCOUNT
	.align		4
        /*0000*/ 	.byte	0x04, 0x2f
        /*0002*/ 	.short	(.L_19 - .L_18)
	.align		4
.L_18:
        /*0004*/ 	.word	index@(_ZN7cutlass13device_kernelINS_4conv6kernel13ConvUniversalINS1_16ConvProblemShapeILNS1_8OperatorE2ELi3EEENS1_10collective14CollectiveConvINS1_47MainloopSm100TmaUmmaWarpSpecializedImplicitGemmILS5_2ELi34ELi3ELi1ELi2EN4cute5tupleIJNSA_1CILi1EEESD_SD_EEEEENSB_IJNSC_ILi64EEENSB_IJNSC_ILi128EEEEEENSB_IJNSC_ILi32EEEEEEEEENS_12float_e4m3_tESM_NSA_8TiledMMAINSA_8MMA_AtomIJNSA_10MMA_TraitsINSA_19SM100_MMA_F8F6F4_SSEJSM_SM_fSG_SH_NSA_17integral_constantINSA_4UMMA5MajorELST_1EEESU_NSR_INSS_7ScaleInELSV_0EEESW_EEEEEENSA_6LayoutISE_NSB_IJNSC_ILi0EEES10_S10_EEEEENSB_IJNSA_10UnderscoreES13_S13_EEEEENS7_6detail27Sm100ImplicitGemmTileTraitsINSA_13SM90_TMA_LOADENSA_14ComposedLayoutINSA_7SwizzleILi2ELi4ELi3EEENSA_18smem_ptr_flag_bitsILi8EEENSZ_INSB_IJSG_NSC_ILi8EEEEEENSB_IJSD_SG_EEEEEEEvEENS17_INSA_20SM90_TMA_LOAD_IM2COLENS19_INS1A_ILi3ELi4ELi3EEES1D_NSZ_INSB_IJSH_S1E_EEENSB_IJSD_SH_EEEEEEEvEEEENS_8epilogue10collective18CollectiveEpilogueINS1S_23Sm100TmaWarpSpecializedILi2ELi2ELi32ELb0ELb0EEEJSL_NSB_IJNSZ_ISG_SD_EES1X_EEESM_NSB_IJlNSB_IJSD_lllEEES10_EEESM_S20_NS1S_6fusion15FusionCallbacksIS1W_NS21_17LinearCombinationISM_fSM_fLNS_15FloatRoundStyleE2EEESL_S1Y_JEEENSA_5SM1004TMEM4LOAD26SM100_TMEM_LOAD_16dp32b32xES18_NS19_IS1B_S1D_NSZ_INSB_IJS1E_SG_EEENSB_IJSG_SD_EEEEEEENSA_39AutoVectorizingCopyWithAssumedAlignmentILi128EEENSA_14SM90_TMA_STOREES2E_S2G_S2G_EEEvvEEEEvNT_6ParamsE)
        /*0008*/ 	.word	0x00000077


	//----- nvinfo : EIATTR_FRAME_SIZE
	.align		4
.L_19:
        /*000c*/ 	.byte	0x04, 0x11
        /*000e*/ 	.short	(.L_21 - .L_20)
	.align		4
.L_20:
        /*0010*/ 	.word	index@($__internal_2_$__cuda_sm10x_tcgen05_guardrail_trap_unallocated_columns_being_dealloced)
        /*0014*/ 	.word	0x00000008


	//----- nvinfo : EIATTR_FRAME_SIZE
	.align		4
.L_21:
        /*0018*/ 	.byte	0x04, 0x11
        /*001a*/ 	.short	(.L_23 - .L_22)
	.align		4
.L_22:
        /*001c*/ 	.word	index@($__internal_1_$__cuda_sm10x_tcgen05_guardrail_trap_phase_invalid_during_alloc)
        /*0020*/ 	.word	0x00000008


	//----- nvinfo : EIATTR_FRAME_SIZE
	.align		4
.L_23:
        /*0024*/ 	.byte	0x04, 0x11
        /*0026*/ 	.short	(.L_25 - .L_24)
	.align		4
.L_24:
        /*0028*/ 	.word	index@($__internal_0_$__cuda_sm10x_tcgen05_guardrail_trap_col_being_dealloced_not_returned_by_alloc)
        /*002c*/ 	.word	0x00000008


	//----- nvinfo : EIATTR_FRAME_SIZE
	.align		4
.L_25:
        /*0030*/ 	.byte	0x04, 0x11
        /*0032*/ 	.short	(.L_27 - .L_26)
	.align		4
.L_26:
        /*0034*/ 	.word	index@(_ZN7cutlass13device_kernelINS_4conv6kernel13ConvUniversalINS1_16ConvProblemShapeILNS1_8OperatorE2ELi3EEENS1_10collective14CollectiveConvINS1_47MainloopSm100TmaUmmaWarpSpecializedImplicitGemmILS5_2ELi34ELi3ELi1ELi2EN4cute5tupleIJNSA_1CILi1EEESD_SD_EEEEENSB_IJNSC_ILi64EEENSB_IJNSC_ILi128EEEEEENSB_IJNSC_ILi32EEEEEEEEENS_12float_e4m3_tESM_NSA_8TiledMMAINSA_8MMA_AtomIJNSA_10MMA_TraitsINSA_19SM100_MMA_F8F6F4_SSEJSM_SM_fSG_SH_NSA_17integral_constantINSA_4UMMA5MajorELST_1EEESU_NSR_INSS_7ScaleInELSV_0EEESW_EEEEEENSA_6LayoutISE_NSB_IJNSC_ILi0EEES10_S10_EEEEENSB_IJNSA_10UnderscoreES13_S13_EEEEENS7_6detail27Sm100ImplicitGemmTileTraitsINSA_13SM90_TMA_LOADENSA_14ComposedLayoutINSA_7SwizzleILi2ELi4ELi3EEENSA_18smem_ptr_flag_bitsILi8EEENSZ_INSB_IJSG_NSC_ILi8EEEEEENSB_IJSD_SG_EEEEEEEvEENS17_INSA_20SM90_TMA_LOAD_IM2COLENS19_INS1A_ILi3ELi4ELi3EEES1D_NSZ_INSB_IJSH_S1E_EEENSB_IJSD_SH_EEEEEEEvEEEENS_8epilogue10collective18CollectiveEpilogueINS1S_23Sm100TmaWarpSpecializedILi2ELi2ELi32ELb0ELb0EEEJSL_NSB_IJNSZ_ISG_SD_EES1X_EEESM_NSB_IJlNSB_IJSD_lllEEES10_EEESM_S20_NS1S_6fusion15FusionCallbacksIS1W_NS21_17LinearCombinationISM_fSM_fLNS_15FloatRoundStyleE2EEESL_S1Y_JEEENSA_5SM1004TMEM4LOAD26SM100_TMEM_LOAD_16dp32b32xES18_NS19_IS1B_S1D_NSZ_INSB_IJS1E_SG_EEENSB_IJSG_SD_EEEEEEENSA_39AutoVectorizingCopyWithAssumedAlignmentILi128EEENSA_14SM90_TMA_STOREES2E_S2G_S2G_EEEvvEEEEvNT_6ParamsE)
        /*0038*/ 	.word	0x00000008


	//----- nvinfo : EIATTR_MIN_STACK_SIZE
	.align		4
.L_27:
        /*003c*/ 	.byte	0x04, 0x12
        /*003e*/ 	.short	(.L_29 - .L_28)
	.align		4
.L_28:
        /*0040*/ 	.word	index@(_ZN7cutlass13device_kernelINS_4conv6kernel13ConvUniversalINS1_16ConvProblemShapeILNS1_8OperatorE2ELi3EEENS1_10collective14CollectiveConvINS1_47MainloopSm100TmaUmmaWarpSpecializedImplicitGemmILS5_2ELi34ELi3ELi1ELi2EN4cute5tupleIJNSA_1CILi1EEESD_SD_EEEEENSB_IJNSC_ILi64EEENSB_IJNSC_ILi128EEEEEENSB_IJNSC_ILi32EEEEEEEEENS_12float_e4m3_tESM_NSA_8TiledMMAINSA_8MMA_AtomIJNSA_10MMA_TraitsINSA_19SM100_MMA_F8F6F4_SSEJSM_SM_fSG_SH_NSA_17integral_constantINSA_4UMMA5MajorELST_1EEESU_NSR_INSS_7ScaleInELSV_0EEESW_EEEEEENSA_6LayoutISE_NSB_IJNSC_ILi0EEES10_S10_EEEEENSB_IJNSA_10UnderscoreES13_S13_EEEEENS7_6detail27Sm100ImplicitGemmTileTraitsINSA_13SM90_TMA_LOADENSA_14ComposedLayoutINSA_7SwizzleILi2ELi4ELi3EEENSA_18smem_ptr_flag_bitsILi8EEENSZ_INSB_IJSG_NSC_ILi8EEEEEENSB_IJSD_SG_EEEEEEEvEENS17_INSA_20SM90_TMA_LOAD_IM2COLENS19_INS1A_ILi3ELi4ELi3EEES1D_NSZ_INSB_IJSH_S1E_EEENSB_IJSD_SH_EEEEEEEvEEEENS_8epilogue10collective18CollectiveEpilogueINS1S_23Sm100TmaWarpSpecializedILi2ELi2ELi32ELb0ELb0EEEJSL_NSB_IJNSZ_ISG_SD_EES1X_EEESM_NSB_IJlNSB_IJSD_lllEEES10_EEESM_S20_NS1S_6fusion15FusionCallbacksIS1W_NS21_17LinearCombinationISM_fSM_fLNS_15FloatRoundStyleE2EEESL_S1Y_JEEENSA_5SM1004TMEM4LOAD26SM100_TMEM_LOAD_16dp32b32xES18_NS19_IS1B_S1D_NSZ_INSB_IJS1E_SG_EEENSB_IJSG_SD_EEEEEEENSA_39AutoVectorizingCopyWithAssumedAlignmentILi128EEENSA_14SM90_TMA_STOREES2E_S2G_S2G_EEEvvEEEEvNT_6ParamsE)
        /*0044*/ 	.word	0x00000008
.L_29:


//--------------------- .nv.compat                --------------------------
	.section	.nv.compat,"",@"SHT_CUDA_COMPAT_INFO"
	.align	4
        /*0000*/ 	.byte	0x02, 0x09, 0x01, 0x00, 0x02, 0x02, 0x02, 0x00, 0x02, 0x05, 0x05, 0x00, 0x03, 0x07, 0x01, 0x01
        /*0010*/ 	.byte	0x02, 0x03, 0x01, 0x00, 0x02, 0x06, 0x01, 0x00, 0x04, 0x0b, 0x08, 0x00, 0x09, 0x00, 0x00, 0x00
        /*0020*/ 	.byte	0x00, 0x00, 0x00, 0x00


//--------------------- .nv.info._ZN7cutlass13device_kernelINS_4conv6kernel13ConvUniversalINS1_16ConvProblemShapeILNS1_8OperatorE2ELi3EEENS1_10collective14CollectiveConvINS1_47MainloopSm100TmaUmmaWarpSpecializedImplicitGemmILS5_2ELi34ELi3ELi1ELi2EN4cute5tupleIJNSA_1CILi1EEESD_SD_EEEEENSB_IJNSC_ILi64EEENSB_IJNSC_ILi128EEEEEENSB_IJNSC_ILi32EEEEEEEEENS_12float_e4m3_tESM_NSA_8TiledMMAINSA_8MMA_AtomIJNSA_10MMA_TraitsINSA_19SM100_MMA_F8F6F4_SSEJSM_SM_fSG_SH_NSA_17integral_constantINSA_4UMMA5MajorELST_1EEESU_NSR_INSS_7ScaleInELSV_0EEESW_EEEEEENSA_6LayoutISE_NSB_IJNSC_ILi0EEES10_S10_EEEEENSB_IJNSA_10UnderscoreES13_S13_EEEEENS7_6detail27Sm100ImplicitGemmTileTraitsINSA_13SM90_TMA_LOADENSA_14ComposedLayoutINSA_7SwizzleILi2ELi4ELi3EEENSA_18smem_ptr_flag_bitsILi8EEENSZ_INSB_IJSG_NSC_ILi8EEEEEENSB_IJSD_SG_EEEEEEEvEENS17_INSA_20SM90_TMA_LOAD_IM2COLENS19_INS1A_ILi3ELi4ELi3EEES1D_NSZ_INSB_IJSH_S1E_EEENSB_IJSD_SH_EEEEEEEvEEEENS_8epilogue10collective18CollectiveEpilogueINS1S_23Sm100TmaWarpSpecializedILi2ELi2ELi32ELb0ELb0EEEJSL_NSB_IJNSZ_ISG_SD_EES1X_EEESM_NSB_IJlNSB_IJSD_lllEEES10_EEESM_S20_NS1S_6fusion15FusionCallbacksIS1W_NS21_17LinearCombinationISM_fSM_fLNS_15FloatRoundStyleE2EEESL_S1Y_JEEENSA_5SM1004TMEM4LOAD26SM100_TMEM_LOAD_16dp32b32xES18_NS19_IS1B_S1D_NSZ_INSB_IJS1E_SG_EEENSB_IJSG_SD_EEEEEEENSA_39AutoVectorizingCopyWithAssumedAlignmentILi128EEENSA_14SM90_TMA_STOREES2E_S2G_S2G_EEEvvEEEEvNT_6ParamsE --------------------------
	.section	.nv.info._ZN7cutlass13device_kernelINS_4conv6kernel13ConvUniversalINS1_16ConvProblemShapeILNS1_8OperatorE2ELi3EEENS1_10collective14CollectiveConvINS1_47MainloopSm100TmaUmmaWarpSpecializedImplicitGemmILS5_2ELi34ELi3ELi1ELi2EN4cute5tupleIJNSA_1CILi1EEESD_SD_EEEEENSB_IJNSC_ILi64EEENSB_IJNSC_ILi128EEEEEENSB_IJNSC_ILi32EEEEEEEEENS_12float_e4m3_tESM_NSA_8TiledMMAINSA_8MMA_AtomIJNSA_10MMA_TraitsINSA_19SM100_MMA_F8F6F4_SSEJSM_SM_fSG_SH_NSA_17integral_constantINSA_4UMMA5MajorELST_1EEESU_NSR_INSS_7ScaleInELSV_0EEESW_EEEEEENSA_6LayoutISE_NSB_IJNSC_ILi0EEES10_S10_EEEEENSB_IJNSA_10UnderscoreES13_S13_EEEEENS7_6detail27Sm100ImplicitGemmTileTraitsINSA_13SM90_TMA_LOADENSA_14ComposedLayoutINSA_7SwizzleILi2ELi4ELi3EEENSA_18smem_ptr_flag_bitsILi8EEENSZ_INSB_IJSG_NSC_ILi8EEEEEENSB_IJSD_SG_EEEEEEEvEENS17_INSA_20SM90_TMA_LOAD_IM2COLENS19_INS1A_ILi3ELi4ELi3EEES1D_NSZ_INSB_IJSH_S1E_EEENSB_IJSD_SH_EEEEEEEvEEEENS_8epilogue10collective18CollectiveEpilogueINS1S_23Sm100TmaWarpSpecializedILi2ELi2ELi32ELb0ELb0EEEJSL_NSB_IJNSZ_ISG_SD_EES1X_EEESM_NSB_IJlNSB_IJSD_lllEEES10_EEESM_S20_NS1S_6fusion15FusionCallbacksIS1W_NS21_17LinearCombinationISM_fSM_fLNS_15FloatRoundStyleE2EEESL_S1Y_JEEENSA_5SM1004TMEM4LOAD26SM100_TMEM_LOAD_16dp32b32xES18_NS19_IS1B_S1D_NSZ_INSB_IJS1E_SG_EEENSB_IJSG_SD_EEEEEEENSA_39AutoVectorizingCopyWithAssumedAlignmentILi128EEENSA_14SM90_TMA_STOREES2E_S2G_S2G_EEEvvEEEEvNT_6ParamsE,"",@"SHT_CUDA_INFO"
	.sectionflags	@""
	.align	4


	//----- nvinfo : EIATTR_CUDA_API_VERSION
	.align		4
        /*0000*/ 	.byte	0x04, 0x37
        /*0002*/ 	.short	(.L_31 - .L_30)
.L_30:
        /*0004*/ 	.word	0x00000082


	//----- nvinfo : EIATTR_KPARAM_INFO
	.align		4
.L_31:
        /*0008*/ 	.byte	0x04, 0x17
        /*000a*/ 	.short	(.L_33 - .L_32)
.L_32:
        /*000c*/ 	.word	0x00000000
        /*0010*/ 	.short	0x0000
        /*0012*/ 	.short	0x0000
        /*0014*/ 	.byte	0x00, 0xf0, 0x01, 0x24


	//----- nvinfo : EIATTR_AT_ENTRY_FRAGMENTS
	.align		4
.L_33:
        /*0018*/ 	.byte	0x04, 0x4f
        /*001a*/ 	.short	(.L_35 - .L_34)


	//   ....[0]....
.L_34:
        /*001c*/ 	.word	0x00000006


	//----- nvinfo : EIATTR_RESERVED_SMEM_USED
	.align		4
.L_35:
        /*0020*/ 	.byte	0x01, 0x41
	.zero		2


	//----- nvinfo : EIATTR_SPARSE_MMA_MASK
	.align		4
        /*0024*/ 	.byte	0x03, 0x50
        /*0026*/ 	.short	0x0000


	//----- nvinfo : EIATTR_TCGEN05_1CTA_USED
	.align		4
        /*0028*/ 	.byte	0x01, 0x51
	.zero		2


	//----- nvinfo : EIATTR_MAXREG_COUNT
	.align		4
        /*002c*/ 	.byte	0x03, 0x1b
        /*002e*/ 	.short	0x00ff


	//----- nvinfo : EIATTR_NUM_BARRIERS
	.align		4
        /*0030*/ 	.byte	0x02, 0x4c
        /*0032*/ 	.byte	0x07
	.zero		1


	//----- nvinfo : EIATTR_EXTERNS
	.align		4
        /*0034*/ 	.byte	0x04, 0x0f
        /*0036*/ 	.short	(.L_37 - .L_36)


	//   ....[0]....
	.align		4
.L_36:
        /*0038*/ 	.word	index@(__assertfail)


	//----- nvinfo : EIATTR_MERCURY_ISA_VERSION
	.align		4
.L_37:
        /*003c*/ 	.byte	0x03, 0x5f
        /*003e*/ 	.short	0x0101


	//----- nvinfo : EIATTR_INT_WARP_WIDE_INSTR_OFFSETS
	.align		4
        /*0040*/ 	.byte	0x04, 0x31
        /*0042*/ 	.short	(.L_39 - .L_38)


	//   ....[0]....
.L_38:
        /*0044*/ 	.word	0x000054b0


	//   ....[1]....
        /*0048*/ 	.word	0x000054d0


	//   ....[2]....
        /*004c*/ 	.word	0x00005500


	//   ....[3]....
        /*0050*/ 	.word	0x00006740


	//   ....[4]....
        /*0054*/ 	.word	0x000067b0


	//   ....[5]....
        /*0058*/ 	.word	0x000068c0


	//   ....[6]....
        /*005c*/ 	.word	0x00006970


	//----- nvinfo : EIATTR_COOP_GROUP_MASK_REGIDS
	.align		4
.L_39:
        /*0060*/ 	.byte	0x04, 0x29
        /*0062*/ 	.short	(.L_41 - .L_40)


	//   ....[0]....
.L_40:
        /*0064*/ 	.word	0xffffffff


	//   ....[1]....
        /*0068*/ 	.word	0xffffffff


	//   ....[2]....
        /*006c*/ 	.word	0xffffffff


	//   ....[3]....
        /*0070*/ 	.word	0xffffffff


	//   ....[4]....
        /*0074*/ 	.word	0xffffffff


	//   ....[5]....
        /*0078*/ 	.word	0xffffffff


	//   ....[6]....
        /*007c*/ 	.word	0xffffffff


	//   ....[7]....
        /*0080*/ 	.word	0xffffffff


	//   ....[8]....
        /*0084*/ 	.word	0xffffffff


	//   ....[9]....
        /*0088*/ 	.word	0xffffffff


	//   ....[10]....
        /*008c*/ 	.word	0xffffffff


	//   ....[11]....
        /*0090*/ 	.word	0xffffffff


	//----- nvinfo : EIATTR_COOP_GROUP_INSTR_OFFSETS
	.align		4
.L_41:
        /*0094*/ 	.byte	0x04, 0x28
        /*0096*/ 	.short	(.L_43 - .L_42)


	//   ....[0]....
.L_42:
        /*0098*/ 	.word	0x00000090


	//   ....[1]....
        /*009c*/ 	.word	0x00000500


	//   ....[2]....
        /*00a0*/ 	.word	0x00000a60


	//   ....[3]....
        /*00a4*/ 	.word	0x00000bc0


	//   ....[4]....
        /*00a8*/ 	.word	0x00000cc0


	//   ....[5]....
        /*00ac*/ 	.word	0x00000e10


	//   ....[6]....
        /*00b0*/ 	.word	0x00002a90


	//   ....[7]....
        /*00b4*/ 	.word	0x000049a0


	//   ....[8]....
        /*00b8*/ 	.word	0x00004bb0


	//   ....[9]....
        /*00bc*/ 	.word	0x00004be0


	//   ....[10]....
        /*00c0*/ 	.word	0x00005390


	//   ....[11]....
        /*00c4*/ 	.word	0x000055d0


	//----- nvinfo : EIATTR_VRC_CTA_INIT_COUNT
	.align		4
.L_43:
        /*00c8*/ 	.byte	0x02, 0x4a
        /*00ca*/ 	.byte	0x80
	.zero		1


	//----- nvinfo : EIATTR_SYSCALL_OFFSETS
	.align		4
        /*00cc*/ 	.byte	0x04, 0x46
        /*00ce*/ 	.short	(.L_45 - .L_44)


	//   ....[0]....
.L_44:
        /*00d0*/ 	.word	0x00007b90


	//   ....[1]....
        /*00d4*/ 	.word	0x00007cd0


	//   ....[2]....
        /*00d8*/ 	.word	0x000084e0


	//   ....[3]....
        /*00dc*/ 	.word	0x00009280


	//----- nvinfo : EIATTR_MBARRIER_INSTR_OFFSETS
	.align		4
.L_45:
        /*00e0*/ 	.byte	0x04, 0x39
        /*00e2*/ 	.short	(.L_47 - .L_46)


	//   ....[0]....
.L_46:
        /*00e4*/ 	.word	0x00000600
        /*00e8*/ 	.word	0x000000ff
        /*00ec*/ 	.word	0x00000000
        /*00f0*/ 	.short	0x0100
        /*00f2*/ 	.byte	0x04
	.zero		1


	//   ....[1]....
        /*00f4*/ 	.word	0x00000610
        /*00f8*/ 	.word	0x000000ff
        /*00fc*/ 	.word	0x00000110
        /*0100*/ 	.short	0x0100
        /*0102*/ 	.byte	0x04
	.zero		1


	//   ....[2]....
        /*0104*/ 	.word	0x00000620
        /*0108*/ 	.word	0x000000ff
        /*010c*/ 	.word	0x00000008
        /*0110*/ 	.short	0x0100
        /*0112*/ 	.byte	0x04
	.zero		1


	//   ....[3]....
        /*0114*/ 	.word	0x00000630
        /*0118*/ 	.word	0x000000ff
        /*011c*/ 	.word	0x00000118
        /*0120*/ 	.short	0x0100
        /*0122*/ 	.byte	0x04
	.zero		1


	//   ....[4]....
        /*0124*/ 	.word	0x00000640
        /*0128*/ 	.word	0x000000ff
        /*012c*/ 	.word	0x00000010
        /*0130*/ 	.short	0x0100
        /*0132*/ 	.byte	0x04
	.zero		1


	//   ....[5]....
        /*0134*/ 	.word	0x00000650
        /*0138*/ 	.word	0x000000ff
        /*013c*/ 	.word	0x00000120
        /*0140*/ 	.short	0x0100
        /*0142*/ 	.byte	0x04
	.zero		1


	//   ....[6]....
        /*0144*/ 	.word	0x00000660
        /*0148*/ 	.word	0x000000ff
        /*014c*/ 	.word	0x00000018
        /*0150*/ 	.short	0x0100
        /*0152*/ 	.byte	0x04
	.zero		1


	//   ....[7]....
        /*0154*/ 	.word	0x00000670
        /*0158*/ 	.word	0x000000ff
        /*015c*/ 	.word	0x00000128
        /*0160*/ 	.short	0x0100
        /*0162*/ 	.byte	0x04
	.zero		1


	//   ....[8]....
        /*0164*/ 	.word	0x00000680
        /*0168*/ 	.word	0x000000ff
        /*016c*/ 	.word	0x00000020
        /*0170*/ 	.short	0x0100
        /*0172*/ 	.byte	0x04
	.zero		1


	//   ....[9]....
        /*0174*/ 	.word	0x00000690
        /*0178*/ 	.word	0x000000ff
        /*017c*/ 	.word	0x00000130
        /*0180*/ 	.short	0x0100
        /*0182*/ 	.byte	0x04
	.zero		1


	//   ....[10]....
        /*0184*/ 	.word	0x000006a0
        /*0188*/ 	.word	0x000000ff
        /*018c*/ 	.word	0x00000028
        /*0190*/ 	.short	0x0100
        /*0192*/ 	.byte	0x04
	.zero		1


	//   ....[11]....
        /*0194*/ 	.word	0x000006b0
        /*0198*/ 	.word	0x000000ff
        /*019c*/ 	.word	0x00000138
        /*01a0*/ 	.short	0x0100
        /*01a2*/ 	.byte	0x04
	.zero		1


	//   ....[12]....
        /*01a4*/ 	.word	0x000006c0
        /*01a8*/ 	.word	0x000000ff
        /*01ac*/ 	.word	0x00000030
        /*01b0*/ 	.short	0x0100
        /*01b2*/ 	.byte	0x04
	.zero		1


	//   ....[13]....
        /*01b4*/ 	.word	0x000006d0
        /*01b8*/ 	.word	0x000000ff
        /*01bc*/ 	.word	0x00000140
        /*01c0*/ 	.short	0x0100
        /*01c2*/ 	.byte	0x04
	.zero		1


	//   ....[14]....
        /*01c4*/ 	.word	0x000006e0
        /*01c8*/ 	.word	0x000000ff
        /*01cc*/ 	.word	0x00000038
        /*01d0*/ 	.short	0x0100
        /*01d2*/ 	.byte	0x04
	.zero		1


	//   ....[15]....
        /*01d4*/ 	.word	0x000006f0
        /*01d8*/ 	.word	0x000000ff
        /*01dc*/ 	.word	0x00000148
        /*01e0*/ 	.short	0x0100
        /*01e2*/ 	.byte	0x04
	.zero		1


	//   ....[16]....
        /*01e4*/ 	.word	0x00000700
        /*01e8*/ 	.word	0x000000ff
        /*01ec*/ 	.word	0x00000040
        /*01f0*/ 	.short	0x0100
        /*01f2*/ 	.byte	0x04
	.zero		1


	//   ....[17]....
        /*01f4*/ 	.word	0x00000710
        /*01f8*/ 	.word	0x000000ff
        /*01fc*/ 	.word	0x00000150
        /*0200*/ 	.short	0x0100
        /*0202*/ 	.byte	0x04
	.zero		1


	//   ....[18]....
        /*0204*/ 	.word	0x00000720
        /*0208*/ 	.word	0x000000ff
        /*020c*/ 	.word	0x00000048
        /*0210*/ 	.short	0x0100
        /*0212*/ 	.byte	0x04
	.zero		1


	//   ....[19]....
        /*0214*/ 	.word	0x00000730
        /*0218*/ 	.word	0x000000ff
        /*021c*/ 	.word	0x00000158
        /*0220*/ 	.short	0x0100
        /*0222*/ 	.byte	0x04
	.zero		1


	//   ....[20]....
        /*0224*/ 	.word	0x00000740
        /*0228*/ 	.word	0x000000ff
        /*022c*/ 	.word	0x00000050
        /*0230*/ 	.short	0x0100
        /*0232*/ 	.byte	0x04
	.zero		1


	//   ....[21]....
        /*0234*/ 	.word	0x00000750
        /*0238*/ 	.word	0x000000ff
        /*023c*/ 	.word	0x00000160
        /*0240*/ 	.short	0x0100
        /*0242*/ 	.byte	0x04
	.zero		1


	//   ....[22]....
        /*0244*/ 	.word	0x00000760
        /*0248*/ 	.word	0x000000ff
        /*024c*/ 	.word	0x00000058
        /*0250*/ 	.short	0x0100
        /*0252*/ 	.byte	0x04
	.zero		1


	//   ....[23]....
        /*0254*/ 	.word	0x00000770
        /*0258*/ 	.word	0x000000ff
        /*025c*/ 	.word	0x00000168
        /*0260*/ 	.short	0x0100
        /*0262*/ 	.byte	0x04
	.zero		1


	//   ....[24]....
        /*0264*/ 	.word	0x00000780
        /*0268*/ 	.word	0x000000ff
        /*026c*/ 	.word	0x00000060
        /*0270*/ 	.short	0x0100
        /*0272*/ 	.byte	0x04
	.zero		1


	//   ....[25]....
        /*0274*/ 	.word	0x00000790
        /*0278*/ 	.word	0x000000ff
        /*027c*/ 	.word	0x00000170
        /*0280*/ 	.short	0x0100
        /*0282*/ 	.byte	0x04
	.zero		1


	//   ....[26]....
        /*0284*/ 	.word	0x000007a0
        /*0288*/ 	.word	0x000000ff
        /*028c*/ 	.word	0x00000068
        /*0290*/ 	.short	0x0100
        /*0292*/ 	.byte	0x04
	.zero		1


	//   ....[27]....
        /*0294*/ 	.word	0x000007b0
        /*0298*/ 	.word	0x000000ff
        /*029c*/ 	.word	0x00000178
        /*02a0*/ 	.short	0x0100
        /*02a2*/ 	.byte	0x04
	.zero		1


	//   ....[28]....
        /*02a4*/ 	.word	0x000007c0
        /*02a8*/ 	.word	0x000000ff
        /*02ac*/ 	.word	0x00000070
        /*02b0*/ 	.short	0x0100
        /*02b2*/ 	.byte	0x04
	.zero		1


	//   ....[29]....
        /*02b4*/ 	.word	0x000007d0
        /*02b8*/ 	.word	0x000000ff
        /*02bc*/ 	.word	0x00000180
        /*02c0*/ 	.short	0x0100
        /*02c2*/ 	.byte	0x04
	.zero		1


	//   ....[30]....
        /*02c4*/ 	.word	0x000007e0
        /*02c8*/ 	.word	0x000000ff
        /*02cc*/ 	.word	0x00000078
        /*02d0*/ 	.short	0x0100
        /*02d2*/ 	.byte	0x04
	.zero		1


	//   ....[31]....
        /*02d4*/ 	.word	0x000007f0
        /*02d8*/ 	.word	0x000000ff
        /*02dc*/ 	.word	0x00000188
        /*02e0*/ 	.short	0x0100
        /*02e2*/ 	.byte	0x04
	.zero		1


	//   ....[32]....
        /*02e4*/ 	.word	0x00000800
        /*02e8*/ 	.word	0x000000ff
        /*02ec*/ 	.word	0x00000080
        /*02f0*/ 	.short	0x0100
        /*02f2*/ 	.byte	0x04
	.zero		1


	//   ....[33]....
        /*02f4*/ 	.word	0x00000810
        /*02f8*/ 	.word	0x000000ff
        /*02fc*/ 	.word	0x00000190
        /*0300*/ 	.short	0x0100
        /*0302*/ 	.byte	0x04
	.zero		1


	//   ....[34]....
        /*0304*/ 	.word	0x00000820
        /*0308*/ 	.word	0x000000ff
        /*030c*/ 	.word	0x00000088
        /*0310*/ 	.short	0x0100
        /*0312*/ 	.byte	0x04
	.zero		1


	//   ....[35]....
        /*0314*/ 	.word	0x00000830
        /*0318*/ 	.word	0x000000ff
        /*031c*/ 	.word	0x00000198
        /*0320*/ 	.short	0x0100
        /*0322*/ 	.byte	0x04
	.zero		1


	//   ....[36]....
        /*0324*/ 	.word	0x00000840
        /*0328*/ 	.word	0x000000ff
        /*032c*/ 	.word	0x00000090
        /*0330*/ 	.short	0x0100
        /*0332*/ 	.byte	0x04
	.zero		1


	//   ....[37]....
        /*0334*/ 	.word	0x00000850
        /*0338*/ 	.word	0x000000ff
        /*033c*/ 	.word	0x000001a0
        /*0340*/ 	.short	0x0100
        /*0342*/ 	.byte	0x04
	.zero		1


	//   ....[38]....
        /*0344*/ 	.word	0x00000860
        /*0348*/ 	.word	0x000000ff
        /*034c*/ 	.word	0x00000098
        /*0350*/ 	.short	0x0100
        /*0352*/ 	.byte	0x04
	.zero		1


	//   ....[39]....
        /*0354*/ 	.word	0x00000870
        /*0358*/ 	.word	0x000000ff
        /*035c*/ 	.word	0x000001a8
        /*0360*/ 	.short	0x0100
        /*0362*/ 	.byte	0x04
	.zero		1


	//   ....[40]....
        /*0364*/ 	.word	0x00000880
        /*0368*/ 	.word	0x000000ff
        /*036c*/ 	.word	0x000000a0
        /*0370*/ 	.short	0x0100
        /*0372*/ 	.byte	0x04
	.zero		1


	//   ....[41]....
        /*0374*/ 	.word	0x00000890
        /*0378*/ 	.word	0x000000ff
        /*037c*/ 	.word	0x000001b0
        /*0380*/ 	.short	0x0100
        /*0382*/ 	.byte	0x04
	.zero		1


	//   ....[42]....
        /*0384*/ 	.word	0x000008a0
        /*0388*/ 	.word	0x000000ff
        /*038c*/ 	.word	0x000000a8
        /*0390*/ 	.short	0x0100
        /*0392*/ 	.byte	0x04
	.zero		1


	//   ....[43]....
        /*0394*/ 	.word	0x000008b0
        /*0398*/ 	.word	0x000000ff
        /*039c*/ 	.word	0x000001b8
        /*03a0*/ 	.short	0x0100
        /*03a2*/ 	.byte	0x04
	.zero		1


	//   ....[44]....
        /*03a4*/ 	.word	0x000008c0
        /*03a8*/ 	.word	0x000000ff
        /*03ac*/ 	.word	0x000000b0
        /*03b0*/ 	.short	0x0100
        /*03b2*/ 	.byte	0x04
	.zero		1


	//   ....[45]....
        /*03b4*/ 	.word	0x000008d0
        /*03b8*/ 	.word	0x000000ff
        /*03bc*/ 	.word	0x000001c0
        /*03c0*/ 	.short	0x0100
        /*03c2*/ 	.byte	0x04
	.zero		1


	//   ....[46]....
        /*03c4*/ 	.word	0x000008e0
        /*03c8*/ 	.word	0x000000ff
        /*03cc*/ 	.word	0x000000b8
        /*03d0*/ 	.short	0x0100
        /*03d2*/ 	.byte	0x04
	.zero		1


	//   ....[47]....
        /*03d4*/ 	.word	0x000008f0
        /*03d8*/ 	.word	0x000000ff
        /*03dc*/ 	.word	0x000001c8
        /*03e0*/ 	.short	0x0100
        /*03e2*/ 	.byte	0x04
	.zero		1


	//   ....[48]....
        /*03e4*/ 	.word	0x00000900
        /*03e8*/ 	.word	0x000000ff
        /*03ec*/ 	.word	0x000000c0
        /*03f0*/ 	.short	0x0100
        /*03f2*/ 	.byte	0x04
	.zero		1


	//   ....[49]....
        /*03f4*/ 	.word	0x00000910
        /*03f8*/ 	.word	0x000000ff
        /*03fc*/ 	.word	0x000001d0
        /*0400*/ 	.short	0x0100
        /*0402*/ 	.byte	0x04
	.zero		1


	//   ....[50]....
        /*0404*/ 	.word	0x00000920
        /*0408*/ 	.word	0x000000ff
        /*040c*/ 	.word	0x000000c8
        /*0410*/ 	.short	0x0100
        /*0412*/ 	.byte	0x04
	.zero		1


	//   ....[51]....
        /*0414*/ 	.word	0x00000930
        /*0418*/ 	.word	0x000000ff
        /*041c*/ 	.word	0x000001d8
        /*0420*/ 	.short	0x0100
        /*0422*/ 	.byte	0x04
	.zero		1


	//   ....[52]....
        /*0424*/ 	.word	0x00000940
        /*0428*/ 	.word	0x000000ff
        /*042c*/ 	.word	0x000000d0
        /*0430*/ 	.short	0x0100
        /*0432*/ 	.byte	0x04
	.zero		1


	//   ....[53]....
        /*0434*/ 	.word	0x00000950
        /*0438*/ 	.word	0x000000ff
        /*043c*/ 	.word	0x000001e0
        /*0440*/ 	.short	0x0100
        /*0442*/ 	.byte	0x04
	.zero		1


	//   ....[54]....
        /*0444*/ 	.word	0x00000960
        /*0448*/ 	.word	0x000000ff
        /*044c*/ 	.word	0x000000d8
        /*0450*/ 	.short	0x0100
        /*0452*/ 	.byte	0x04
	.zero		1


	//   ....[55]....
        /*0454*/ 	.word	0x00000970
        /*0458*/ 	.word	0x000000ff
        /*045c*/ 	.word	0x000001e8
        /*0460*/ 	.short	0x0100
        /*0462*/ 	.byte	0x04
	.zero		1


	//   ....[56]....
        /*0464*/ 	.word	0x00000980
        /*0468*/ 	.word	0x000000ff
        /*046c*/ 	.word	0x000000e0
        /*0470*/ 	.short	0x0100
        /*0472*/ 	.byte	0x04
	.zero		1


	//   ....[57]....
        /*0474*/ 	.word	0x00000990
        /*0478*/ 	.word	0x000000ff
        /*047c*/ 	.word	0x000001f0
        /*0480*/ 	.short	0x0100
        /*0482*/ 	.byte	0x04
	.zero		1


	//   ....[58]....
        /*0484*/ 	.word	0x000009a0
        /*0488*/ 	.word	0x000000ff
        /*048c*/ 	.word	0x000000e8
        /*0490*/ 	.short	0x0100
        /*0492*/ 	.byte	0x04
	.zero		1


	//   ....[59]....
        /*0494*/ 	.word	0x000009b0
        /*0498*/ 	.word	0x000000ff
        /*049c*/ 	.word	0x000001f8
        /*04a0*/ 	.short	0x0100
        /*04a2*/ 	.byte	0x04
	.zero		1


	//   ....[60]....
        /*04a4*/ 	.word	0x000009c0
        /*04a8*/ 	.word	0x000000ff
        /*04ac*/ 	.word	0x000000f0
        /*04b0*/ 	.short	0x0100
        /*04b2*/ 	.byte	0x04
	.zero		1


	//   ....[61]....
        /*04b4*/ 	.word	0x000009d0
        /*04b8*/ 	.word	0x000000ff
        /*04bc*/ 	.word	0x00000200
        /*04c0*/ 	.short	0x0100
        /*04c2*/ 	.byte	0x04
	.zero		1


	//   ....[62]....
        /*04c4*/ 	.word	0x000009e0
        /*04c8*/ 	.word	0x000000ff
        /*04cc*/ 	.word	0x000000f8
        /*04d0*/ 	.short	0x0100
        /*04d2*/ 	.byte	0x04
	.zero		1


	//   ....[63]....
        /*04d4*/ 	.word	0x000009f0
        /*04d8*/ 	.word	0x000000ff
        /*04dc*/ 	.word	0x00000208
        /*04e0*/ 	.short	0x0100
        /*04e2*/ 	.byte	0x04
	.zero		1


	//   ....[64]....
        /*04e4*/ 	.word	0x00000a00
        /*04e8*/ 	.word	0x000000ff
        /*04ec*/ 	.word	0x00000100
        /*04f0*/ 	.short	0x0100
        /*04f2*/ 	.byte	0x04
	.zero		1


	//   ....[65]....
        /*04f4*/ 	.word	0x00000a10
        /*04f8*/ 	.word	0x000000ff
        /*04fc*/ 	.word	0x00000210
        /*0500*/ 	.short	0x0100
        /*0502*/ 	.byte	0x04
	.zero		1


	//   ....[66]....
        /*0504*/ 	.word	0x00000a20
        /*0508*/ 	.word	0x000000ff
        /*050c*/ 	.word	0x00000108
        /*0510*/ 	.short	0x0100
        /*0512*/ 	.byte	0x04
	.zero		1


	//   ....[67]....
        /*0514*/ 	.word	0x00000a30
        /*0518*/ 	.word	0x000000ff
        /*051c*/ 	.word	0x00000218
        /*0520*/ 	.short	0x0100
        /*0522*/ 	.byte	0x04
	.zero		1


	//   ....[68]....
        /*0524*/ 	.word	0x00000b70
        /*0528*/ 	.word	0x000000ff
        /*052c*/ 	.word	0x00000220
        /*0530*/ 	.short	0x0100
        /*0532*/ 	.byte	0x04
	.zero		1


	//   ....[69]....
        /*0534*/ 	.word	0x00000b80
        /*0538*/ 	.word	0x000000ff
        /*053c*/ 	.word	0x00000230
        /*0540*/ 	.short	0x0100
        /*0542*/ 	.byte	0x04
	.zero		1


	//   ....[70]....
        /*0544*/ 	.word	0x00000b90
        /*0548*/ 	.word	0x000000ff
        /*054c*/ 	.word	0x00000228
        /*0550*/ 	.short	0x0100
        /*0552*/ 	.byte	0x04
	.zero		1


	//   ....[71]....
        /*0554*/ 	.word	0x00000ba0
        /*0558*/ 	.word	0x000000ff
        /*055c*/ 	.word	0x00000238
        /*0560*/ 	.short	0x0100
        /*0562*/ 	.byte	0x04
	.zero		1


	//   ....[72]....
        /*0564*/ 	.word	0x00000c90
        /*0568*/ 	.word	0x000000ff
        /*056c*/ 	.word	0x00000240
        /*0570*/ 	.short	0x0100
        /*0572*/ 	.byte	0x06
	.zero		1


	//   ....[73]....
        /*0574*/ 	.word	0x00000ca0
        /*0578*/ 	.word	0x000000ff
        /*057c*/ 	.word	0x00000248
        /*0580*/ 	.short	0x0100
        /*0582*/ 	.byte	0x06
	.zero		1


	//   ....[74]....
        /*0584*/ 	.word	0x00000de0
        /*0588*/ 	.word	0x000000ff
        /*058c*/ 	.word	0x00000250
        /*0590*/ 	.short	0x0100
        /*0592*/ 	.byte	0x06
	.zero		1


	//   ....[75]....
        /*0594*/ 	.word	0x00000df0
        /*0598*/ 	.word	0x000000ff
        /*059c*/ 	.word	0x00000258
        /*05a0*/ 	.short	0x0100
        /*05a2*/ 	.byte	0x06
	.zero		1


	//   ....[76]....
        /*05a4*/ 	.word	0x00000f40
        /*05a8*/ 	.word	0x000000ff
        /*05ac*/ 	.word	0x00000260
        /*05b0*/ 	.short	0x0100
        /*05b2*/ 	.byte	0x04
	.zero		1


	//   ....[77]....
        /*05b4*/ 	.word	0x00000f50
        /*05b8*/ 	.word	0x000000ff
        /*05bc*/ 	.word	0x00000270
        /*05c0*/ 	.short	0x0100
        /*05c2*/ 	.byte	0x04
	.zero		1


	//   ....[78]....
        /*05c4*/ 	.word	0x00000f60
        /*05c8*/ 	.word	0x000000ff
        /*05cc*/ 	.word	0x00000268
        /*05d0*/ 	.short	0x0100
        /*05d2*/ 	.byte	0x04
	.zero		1


	//   ....[79]....
        /*05d4*/ 	.word	0x00000f70
        /*05d8*/ 	.word	0x000000ff
        /*05dc*/ 	.word	0x00000278
        /*05e0*/ 	.short	0x0100
        /*05e2*/ 	.byte	0x04
	.zero		1


	//   ....[80]....
        /*05e4*/ 	.word	0x00001cc0
        /*05e8*/ 	.word	0x000000ff
        /*05ec*/ 	.word	0x00000110
        /*05f0*/ 	.short	0x010a
        /*05f2*/ 	.byte	0x06
	.zero		1


	//   ....[81]....
        /*05f4*/ 	.word	0x000020f0
        /*05f8*/ 	.word	0x000000ff
        /*05fc*/ 	.word	0x00000110
        /*0600*/ 	.short	0x010a
        /*0602*/ 	.byte	0x29
	.zero		1


	//   ....[82]....
        /*0604*/ 	.word	0x00002260
        /*0608*/ 	.word	0x000000ff
        /*060c*/ 	.word	0x00000110
        /*0610*/ 	.short	0x010a
        /*0612*/ 	.byte	0x08
	.zero		1


	//   ....[83]....
        /*0614*/ 	.word	0x000024d0
        /*0618*/ 	.word	0x000000ff
        /*061c*/ 	.word	0x00000248
        /*0620*/ 	.short	0x0101
        /*0622*/ 	.byte	0x1e
	.zero		1


	//   ....[84]....
        /*0624*/ 	.word	0x00002500
        /*0628*/ 	.word	0x000000ff
        /*062c*/ 	.word	0x00000110
        /*0630*/ 	.short	0x010a
        /*0632*/ 	.byte	0x04
	.zero		1


	//   ....[85]....
        /*0634*/ 	.word	0x000026c0
        /*0638*/ 	.word	0x000000ff
        /*063c*/ 	.word	0x00000110
        /*0640*/ 	.short	0x010a
        /*0642*/ 	.byte	0x21
	.zero		1


	//   ....[86]....
        /*0644*/ 	.word	0x00002830
        /*0648*/ 	.word	0x000000ff
        /*064c*/ 	.word	0x00000110
        /*0650*/ 	.short	0x010a
        /*0652*/ 	.byte	0x08
	.zero		1


	//   ....[87]....
        /*0654*/ 	.word	0x00002aa0
        /*0658*/ 	.word	0x000000ff
        /*065c*/ 	.word	0x00000250
        /*0660*/ 	.short	0x010a
        /*0662*/ 	.byte	0x1e
	.zero		1


	//   ....[88]....
        /*0664*/ 	.word	0x00002b60
        /*0668*/ 	.word	0x000000ff
        /*066c*/ 	.word	0x00000000
        /*0670*/ 	.short	0x0101
        /*0672*/ 	.byte	0x04
	.zero		1


	//   ....[89]....
        /*0674*/ 	.word	0x00003150
        /*0678*/ 	.word	0x000000ff
        /*067c*/ 	.word	0x00000000
        /*0680*/ 	.short	0x010a
        /*0682*/ 	.byte	0x04
	.zero		1


	//   ....[90]....
        /*0684*/ 	.word	0x000031f0
        /*0688*/ 	.word	0x000000ff
        /*068c*/ 	.word	0x00000000
        /*0690*/ 	.short	0x010a
        /*0692*/ 	.byte	0x05
	.zero		1


	//   ....[91]....
        /*0694*/ 	.word	0x00003290
        /*0698*/ 	.word	0x000000ff
        /*069c*/ 	.word	0x00000000
        /*06a0*/ 	.short	0x010a
        /*06a2*/ 	.byte	0x05
	.zero		1


	//   ....[92]....
        /*06a4*/ 	.word	0x00003330
        /*06a8*/ 	.word	0x000000ff
        /*06ac*/ 	.word	0x00000000
        /*06b0*/ 	.short	0x010a
        /*06b2*/ 	.byte	0x05
	.zero		1


	//   ....[93]....
        /*06b4*/ 	.word	0x000033d0
        /*06b8*/ 	.word	0x000000ff
        /*06bc*/ 	.word	0x00000000
        /*06c0*/ 	.short	0x010a
        /*06c2*/ 	.byte	0x05
	.zero		1


	//   ....[94]....
        /*06c4*/ 	.word	0x00003470
        /*06c8*/ 	.word	0x000000ff
        /*06cc*/ 	.word	0x00000000
        /*06d0*/ 	.short	0x010a
        /*06d2*/ 	.byte	0x05
	.zero		1


	//   ....[95]....
        /*06d4*/ 	.word	0x00003510
        /*06d8*/ 	.word	0x000000ff
        /*06dc*/ 	.word	0x00000000
        /*06e0*/ 	.short	0x010a
        /*06e2*/ 	.byte	0x05
	.zero		1


	//   ....[96]....
        /*06e4*/ 	.word	0x000035b0
        /*06e8*/ 	.word	0x000000ff
        /*06ec*/ 	.word	0x00000000
        /*06f0*/ 	.short	0x010a
        /*06f2*/ 	.byte	0x05
	.zero		1


	//   ....[97]....
        /*06f4*/ 	.word	0x00003650
        /*06f8*/ 	.word	0x000000ff
        /*06fc*/ 	.word	0x00000000
        /*0700*/ 	.short	0x010a
        /*0702*/ 	.byte	0x05
	.zero		1


	//   ....[98]....
        /*0704*/ 	.word	0x000036f0
        /*0708*/ 	.word	0x000000ff
        /*070c*/ 	.word	0x00000000
        /*0710*/ 	.short	0x010a
        /*0712*/ 	.byte	0x05
	.zero		1


	//   ....[99]....
        /*0714*/ 	.word	0x00003790
        /*0718*/ 	.word	0x000000ff
        /*071c*/ 	.word	0x00000000
        /*0720*/ 	.short	0x010a
        /*0722*/ 	.byte	0x05
	.zero		1


	//   ....[100]....
        /*0724*/ 	.word	0x00003830
        /*0728*/ 	.word	0x000000ff
        /*072c*/ 	.word	0x00000000
        /*0730*/ 	.short	0x010a
        /*0732*/ 	.byte	0x05
	.zero		1


	//   ....[101]....
        /*0734*/ 	.word	0x000038d0
        /*0738*/ 	.word	0x000000ff
        /*073c*/ 	.word	0x00000000
        /*0740*/ 	.short	0x010a
        /*0742*/ 	.byte	0x05
	.zero		1


	//   ....[102]....
        /*0744*/ 	.word	0x00003970
        /*0748*/ 	.word	0x000000ff
        /*074c*/ 	.word	0x00000000
        /*0750*/ 	.short	0x010a
        /*0752*/ 	.byte	0x05
	.zero		1


	//   ....[103]....
        /*0754*/ 	.word	0x00003a10
        /*0758*/ 	.word	0x000000ff
        /*075c*/ 	.word	0x00000000
        /*0760*/ 	.short	0x010a
        /*0762*/ 	.byte	0x05
	.zero		1


	//   ....[104]....
        /*0764*/ 	.word	0x00003ab0
        /*0768*/ 	.word	0x000000ff
        /*076c*/ 	.word	0x00000000
        /*0770*/ 	.short	0x010a
        /*0772*/ 	.byte	0x05
	.zero		1


	//   ....[105]....
        /*0774*/ 	.word	0x00003b50
        /*0778*/ 	.word	0x000000ff
        /*077c*/ 	.word	0x00000000
        /*0780*/ 	.short	0x010a
        /*0782*/ 	.byte	0x05
	.zero		1


	//   ....[106]....
        /*0784*/ 	.word	0x00003bf0
        /*0788*/ 	.word	0x000000ff
        /*078c*/ 	.word	0x00000000
        /*0790*/ 	.short	0x010a
        /*0792*/ 	.byte	0x05
	.zero		1


	//   ....[107]....
        /*0794*/ 	.word	0x00003c90
        /*0798*/ 	.word	0x000000ff
        /*079c*/ 	.word	0x00000000
        /*07a0*/ 	.short	0x010a
        /*07a2*/ 	.byte	0x05
	.zero		1


	//   ....[108]....
        /*07a4*/ 	.word	0x00003d30
        /*07a8*/ 	.word	0x000000ff
        /*07ac*/ 	.word	0x00000000
        /*07b0*/ 	.short	0x010a
        /*07b2*/ 	.byte	0x05
	.zero		1


	//   ....[109]....
        /*07b4*/ 	.word	0x00003dd0
        /*07b8*/ 	.word	0x000000ff
        /*07bc*/ 	.word	0x00000000
        /*07c0*/ 	.short	0x010a
        /*07c2*/ 	.byte	0x05
	.zero		1


	//   ....[110]....
        /*07c4*/ 	.word	0x00003e70
        /*07c8*/ 	.word	0x000000ff
        /*07cc*/ 	.word	0x00000000
        /*07d0*/ 	.short	0x010a
        /*07d2*/ 	.byte	0x05
	.zero		1


	//   ....[111]....
        /*07d4*/ 	.word	0x00003f10
        /*07d8*/ 	.word	0x000000ff
        /*07dc*/ 	.word	0x00000000
        /*07e0*/ 	.short	0x010a
        /*07e2*/ 	.byte	0x05
	.zero		1


	//   ....[112]....
        /*07e4*/ 	.word	0x00003fb0
        /*07e8*/ 	.word	0x000000ff
        /*07ec*/ 	.word	0x00000000
        /*07f0*/ 	.short	0x010a
        /*07f2*/ 	.byte	0x05
	.zero		1


	//   ....[113]....
        /*07f4*/ 	.word	0x00004050
        /*07f8*/ 	.word	0x000000ff
        /*07fc*/ 	.word	0x00000000
        /*0800*/ 	.short	0x010a
        /*0802*/ 	.byte	0x05
	.zero		1


	//   ....[114]....
        /*0804*/ 	.word	0x000040f0
        /*0808*/ 	.word	0x000000ff
        /*080c*/ 	.word	0x00000000
        /*0810*/ 	.short	0x010a
        /*0812*/ 	.byte	0x05
	.zero		1


	//   ....[115]....
        /*0814*/ 	.word	0x00004190
        /*0818*/ 	.word	0x000000ff
        /*081c*/ 	.word	0x00000000
        /*0820*/ 	.short	0x010a
        /*0822*/ 	.byte	0x05
	.zero		1


	//   ....[116]....
        /*0824*/ 	.word	0x00004230
        /*0828*/ 	.word	0x000000ff
        /*082c*/ 	.word	0x00000000
        /*0830*/ 	.short	0x010a
        /*0832*/ 	.byte	0x05
	.zero		1


	//   ....[117]....
        /*0834*/ 	.word	0x000042d0
        /*0838*/ 	.word	0x000000ff
        /*083c*/ 	.word	0x00000000
        /*0840*/ 	.short	0x010a
        /*0842*/ 	.byte	0x05
	.zero		1


	//   ....[118]....
        /*0844*/ 	.word	0x00004370
        /*0848*/ 	.word	0x000000ff
        /*084c*/ 	.word	0x00000000
        /*0850*/ 	.short	0x010a
        /*0852*/ 	.byte	0x05
	.zero		1


	//   ....[119]....
        /*0854*/ 	.word	0x00004410
        /*0858*/ 	.word	0x000000ff
        /*085c*/ 	.word	0x00000000
        /*0860*/ 	.short	0x010a
        /*0862*/ 	.byte	0x05
	.zero		1


	//   ....[120]....
        /*0864*/ 	.word	0x000044b0
        /*0868*/ 	.word	0x000000ff
        /*086c*/ 	.word	0x00000000
        /*0870*/ 	.short	0x010a
        /*0872*/ 	.byte	0x05
	.zero		1


	//   ....[121]....
        /*0874*/ 	.word	0x00004550
        /*0878*/ 	.word	0x000000ff
        /*087c*/ 	.word	0x00000000
        /*0880*/ 	.short	0x010a
        /*0882*/ 	.byte	0x05
	.zero		1


	//   ....[122]....
        /*0884*/ 	.word	0x00004600
        /*0888*/ 	.word	0x00000000
        /*088c*/ 	.word	0x00000000
        /*0890*/ 	.short	0x010a
        /*0892*/ 	.byte	0xff
	.zero		1


	//   ....[123]....
        /*0894*/ 	.word	0x00004750
        /*0898*/ 	.word	0x000000ff
        /*089c*/ 	.word	0x00000258
        /*08a0*/ 	.short	0x010a
        /*08a2*/ 	.byte	0x04
	.zero		1


	//   ....[124]....
        /*08a4*/ 	.word	0x000047f0
        /*08a8*/ 	.word	0x000000ff
        /*08ac*/ 	.word	0x00000250
        /*08b0*/ 	.short	0x010a
        /*08b2*/ 	.byte	0x04
	.zero		1


	//   ....[125]....
        /*08b4*/ 	.word	0x00004890
        /*08b8*/ 	.word	0x000000ff
        /*08bc*/ 	.word	0x00000000
        /*08c0*/ 	.short	0x0101
        /*08c2*/ 	.byte	0x05
	.zero		1


	//   ....[126]....
        /*08c4*/ 	.word	0x000048d0
        /*08c8*/ 	.word	0x000000ff
        /*08cc*/ 	.word	0x00000258
        /*08d0*/ 	.short	0x0106
        /*08d2*/ 	.byte	0x04
	.zero		1


	//   ....[127]....
        /*08d4*/ 	.word	0x00004910
        /*08d8*/ 	.word	0x00000000
        /*08dc*/ 	.word	0x00000258
        /*08e0*/ 	.short	0x010a
        /*08e2*/ 	.byte	0xff
	.zero		1


	//   ....[128]....
        /*08e4*/ 	.word	0x00004df0
        /*08e8*/ 	.word	0x000000ff
        /*08ec*/ 	.word	0x00000250
        /*08f0*/ 	.short	0x010a
        /*08f2*/ 	.byte	0x0f
	.zero		1


	//   ....[129]....
        /*08f4*/ 	.word	0x00004ea0
        /*08f8*/ 	.word	0x000000ff
        /*08fc*/ 	.word	0x00000000
        /*0900*/ 	.short	0x0101
        /*0902*/ 	.byte	0x17
	.zero		1


	//   ....[130]....
        /*0904*/ 	.word	0x00004eb0
        /*0908*/ 	.word	0x000000ff
        /*090c*/ 	.word	0x00000270
        /*0910*/ 	.short	0x010a
        /*0912*/ 	.byte	0x13
	.zero		1


	//   ....[131]....
        /*0914*/ 	.word	0x00004f40
        /*0918*/ 	.word	0x000000ff
        /*091c*/ 	.word	0x00000000
        /*0920*/ 	.short	0x010a
        /*0922*/ 	.byte	0x04
	.zero		1


	//   ....[132]....
        /*0924*/ 	.word	0x00004fe0
        /*0928*/ 	.word	0x000000ff
        /*092c*/ 	.word	0x00000000
        /*0930*/ 	.short	0x010a
        /*0932*/ 	.byte	0x0b
	.zero		1


	//   ....[133]....
        /*0934*/ 	.word	0x000050d0
        /*0938*/ 	.word	0x000000ff
        /*093c*/ 	.word	0x00000000
        /*0940*/ 	.short	0x010a
        /*0942*/ 	.byte	0x04
	.zero		1


	//   ....[134]....
        /*0944*/ 	.word	0x000052e0
        /*0948*/ 	.word	0x000000ff
        /*094c*/ 	.word	0x00000000
        /*0950*/ 	.short	0x010a
        /*0952*/ 	.byte	0x04
	.zero		1


	//   ....[135]....
        /*0954*/ 	.word	0x00005370
        /*0958*/ 	.word	0x000000ff
        /*095c*/ 	.word	0x00000000
        /*0960*/ 	.short	0x010a
        /*0962*/ 	.byte	0x04
	.zero		1


	//   ....[136]....
        /*0964*/ 	.word	0x00005b20
        /*0968*/ 	.word	0x000000ff
        /*096c*/ 	.word	0x00000250
        /*0970*/ 	.short	0x010a
        /*0972*/ 	.byte	0x16
	.zero		1


	//   ....[137]....
        /*0974*/ 	.word	0x00005bc0
        /*0978*/ 	.word	0x000000ff
        /*097c*/ 	.word	0x00000000
        /*0980*/ 	.short	0x0101
        /*0982*/ 	.byte	0x2e
	.zero		1


	//   ....[138]....
        /*0984*/ 	.word	0x000060f0
        /*0988*/ 	.word	0x000000ff
        /*098c*/ 	.word	0x00000248
        /*0990*/ 	.short	0x010a
        /*0992*/ 	.byte	0x16
	.zero		1


	//   ....[139]....
        /*0994*/ 	.word	0x000066e0
        /*0998*/ 	.word	0x000000ff
        /*099c*/ 	.word	0x00000230
        /*09a0*/ 	.short	0x010a
        /*09a2*/ 	.byte	0x16
	.zero		1


	//   ....[140]....
        /*09a4*/ 	.word	0x00006870
        /*09a8*/ 	.word	0x000000ff
        /*09ac*/ 	.word	0x00000220
        /*09b0*/ 	.short	0x010b
        /*09b2*/ 	.byte	0x16
	.zero		1


	//   ....[141]....
        /*09b4*/ 	.word	0x00006880
        /*09b8*/ 	.word	0x000000ff
        /*09bc*/ 	.word	0x00000000
        /*09c0*/ 	.short	0x0101
        /*09c2*/ 	.byte	0x31
	.zero		1


	//   ....[142]....
        /*09c4*/ 	.word	0x00006890
        /*09c8*/ 	.word	0x000000ff
        /*09cc*/ 	.word	0x00000238
        /*09d0*/ 	.short	0x010a
        /*09d2*/ 	.byte	0x16
	.zero		1


	//   ....[143]....
        /*09d4*/ 	.word	0x00006a10
        /*09d8*/ 	.word	0x000000ff
        /*09dc*/ 	.word	0x00000228
        /*09e0*/ 	.short	0x010b
        /*09e2*/ 	.byte	0x16
	.zero		1


	//   ....[144]....
        /*09e4*/ 	.word	0x00006a20
        /*09e8*/ 	.word	0x000000ff
        /*09ec*/ 	.word	0x00000000
        /*09f0*/ 	.short	0x0101
        /*09f2*/ 	.byte	0x30
	.zero		1


	//   ....[145]....
        /*09f4*/ 	.word	0x00006a50
        /*09f8*/ 	.word	0x000000ff
        /*09fc*/ 	.word	0x00000230
        /*0a00*/ 	.short	0x010a
        /*0a02*/ 	.byte	0x16
	.zero		1


	//   ....[146]....
        /*0a04*/ 	.word	0x00006a90
        /*0a08*/ 	.word	0x00000000
        /*0a0c*/ 	.word	0x00000238
        /*0a10*/ 	.short	0x010a
        /*0a12*/ 	.byte	0xff
	.zero		1


	//   ....[147]....
        /*0a14*/ 	.word	0x00006e30
        /*0a18*/ 	.word	0x000000ff
        /*0a1c*/ 	.word	0x00000250
        /*0a20*/ 	.short	0x010a
        /*0a22*/ 	.byte	0x31
	.zero		1


	//   ....[148]....
        /*0a24*/ 	.word	0x00006ef0
        /*0a28*/ 	.word	0x000000ff
        /*0a2c*/ 	.word	0x00000000
        /*0a30*/ 	.short	0x0101
        /*0a32*/ 	.byte	0x04
	.zero		1


	//   ....[149]....
        /*0a34*/ 	.word	0x000080f0
        /*0a38*/ 	.word	0x00000000
        /*0a3c*/ 	.word	0x00000220
        /*0a40*/ 	.short	0x010a
        /*0a42*/ 	.byte	0xff
	.zero		1


	//   ....[150]....
        /*0a44*/ 	.word	0x00008130
        /*0a48*/ 	.word	0x00000067
        /*0a4c*/ 	.word	0x00000260
        /*0a50*/ 	.short	0x010a
        /*0a52*/ 	.byte	0xff
	.zero		1


	//   ....[151]....
        /*0a54*/ 	.word	0x00008220
        /*0a58*/ 	.word	0x00000000
        /*0a5c*/ 	.word	0x00000220
        /*0a60*/ 	.short	0x010a
        /*0a62*/ 	.byte	0xff
	.zero		1


	//   ....[152]....
        /*0a64*/ 	.word	0x00008350
        /*0a68*/ 	.word	0x00000002
        /*0a6c*/ 	.word	0x00000000
        /*0a70*/ 	.short	0x0101
        /*0a72*/ 	.byte	0xff
	.zero		1


	//   ....[153]....
        /*0a74*/ 	.word	0x000083b0
        /*0a78*/ 	.word	0x00000067
        /*0a7c*/ 	.word	0x00000260
        /*0a80*/ 	.short	0x010a
        /*0a82*/ 	.byte	0xff
	.zero		1


	//   ....[154]....
        /*0a84*/ 	.word	0x00008f20
        /*0a88*/ 	.word	0x0000006f
        /*0a8c*/ 	.word	0x00000220
        /*0a90*/ 	.short	0x010a
        /*0a92*/ 	.byte	0xff
	.zero		1


	//   ....[155]....
        /*0a94*/ 	.word	0x00008ff0
        /*0a98*/ 	.word	0x0000006f
        /*0a9c*/ 	.word	0x00000220
        /*0aa0*/ 	.short	0x010a
        /*0aa2*/ 	.byte	0xff
	.zero		1


	//   ....[156]....
        /*0aa4*/ 	.word	0x00009100
        /*0aa8*/ 	.word	0x00000000
        /*0aac*/ 	.word	0x00000000
        /*0ab0*/ 	.short	0x0101
        /*0ab2*/ 	.byte	0xff
	.zero		1


	//   ....[157]....
        /*0ab4*/ 	.word	0x00009590
        /*0ab8*/ 	.word	0x000000ff
        /*0abc*/ 	.word	0x00000000
        /*0ac0*/ 	.short	0x0101
        /*0ac2*/ 	.byte	0x04
	.zero		1


	//   ....[158]....
        /*0ac4*/ 	.word	0x00009d80
        /*0ac8*/ 	.word	0x00000000
        /*0acc*/ 	.word	0x00000110
        /*0ad0*/ 	.short	0x010a
        /*0ad2*/ 	.byte	0xff
	.zero		1


	//   ....[159]....
        /*0ad4*/ 	.word	0x00009de0
        /*0ad8*/ 	.word	0x00000000
        /*0adc*/ 	.word	0x00000110
        /*0ae0*/ 	.short	0x010a
        /*0ae2*/ 	.byte	0xff
	.zero		1


	//   ....[160]....
        /*0ae4*/ 	.word	0x00009e40
        /*0ae8*/ 	.word	0x00000000
        /*0aec*/ 	.word	0x00000250
        /*0af0*/ 	.short	0x010a
        /*0af2*/ 	.byte	0xff
	.zero		1


	//   ....[161]....
        /*0af4*/ 	.word	0x00009ea0
        /*0af8*/ 	.word	0x00000000
        /*0afc*/ 	.word	0x00000000
        /*0b00*/ 	.short	0x010a
        /*0b02*/ 	.byte	0xff
	.zero		1


	//   ....[162]....
        /*0b04*/ 	.word	0x00009f00
        /*0b08*/ 	.word	0x00000000
        /*0b0c*/ 	.word	0x00000000
        /*0b10*/ 	.short	0x010a
        /*0b12*/ 	.byte	0xff
	.zero		1


	//   ....[163]....
        /*0b14*/ 	.word	0x00009f60
        /*0b18*/ 	.word	0x00000000
        /*0b1c*/ 	.word	0x00000000
        /*0b20*/ 	.short	0x010a
        /*0b22*/ 	.byte	0xff
	.zero		1


	//   ....[164]....
        /*0b24*/ 	.word	0x00009fc0
        /*0b28*/ 	.word	0x00000000
        /*0b2c*/ 	.word	0x00000000
        /*0b30*/ 	.short	0x010a
        /*0b32*/ 	.byte	0xff
	.zero		1


	//   ....[165]....
        /*0b34*/ 	.word	0x0000a020
        /*0b38*/ 	.word	0x00000000
        /*0b3c*/ 	.word	0x00000000
        /*0b40*/ 	.short	0x010a
        /*0b42*/ 	.byte	0xff
	.zero		1


	//   ....[166]....
        /*0b44*/ 	.word	0x0000a080
        /*0b48*/ 	.word	0x00000000
        /*0b4c*/ 	.word	0x00000000
        /*0b50*/ 	.short	0x010a
        /*0b52*/ 	.byte	0xff
	.zero		1


	//   ....[167]....
        /*0b54*/ 	.word	0x0000a0e0
        /*0b58*/ 	.word	0x00000000
        /*0b5c*/ 	.word	0x00000000
        /*0b60*/ 	.short	0x010a
        /*0b62*/ 	.byte	0xff
	.zero		1


	//   ....[168]....
        /*0b64*/ 	.word	0x0000a140
        /*0b68*/ 	.word	0x00000000
        /*0b6c*/ 	.word	0x00000000
        /*0b70*/ 	.short	0x010a
        /*0b72*/ 	.byte	0xff
	.zero		1


	//   ....[169]....
        /*0b74*/ 	.word	0x0000a1a0
        /*0b78*/ 	.word	0x00000000
        /*0b7c*/ 	.word	0x00000000
        /*0b80*/ 	.short	0x010a
        /*0b82*/ 	.byte	0xff
	.zero		1


	//   ....[170]....
        /*0b84*/ 	.word	0x0000a200
        /*0b88*/ 	.word	0x00000000
        /*0b8c*/ 	.word	0x00000000
        /*0b90*/ 	.short	0x010a
        /*0b92*/ 	.byte	0xff
	.zero		1


	//   ....[171]....
        /*0b94*/ 	.word	0x0000a260
        /*0b98*/ 	.word	0x00000000
        /*0b9c*/ 	.word	0x00000000
        /*0ba0*/ 	.short	0x010a
        /*0ba2*/ 	.byte	0xff
	.zero		1


	//   ....[172]....
        /*0ba4*/ 	.word	0x0000a2c0
        /*0ba8*/ 	.word	0x00000000
        /*0bac*/ 	.word	0x00000000
        /*0bb0*/ 	.short	0x010a
        /*0bb2*/ 	.byte	0xff
	.zero		1


	//   ....[173]....
        /*0bb4*/ 	.word	0x0000a320
        /*0bb8*/ 	.word	0x00000000
        /*0bbc*/ 	.word	0x00000000
        /*0bc0*/ 	.short	0x010a
        /*0bc2*/ 	.byte	0xff
	.zero		1


	//   ....[174]....
        /*0bc4*/ 	.word	0x0000a380
        /*0bc8*/ 	.word	0x00000000
        /*0bcc*/ 	.word	0x00000000
        /*0bd0*/ 	.short	0x010a
        /*0bd2*/ 	.byte	0xff
	.zero		1


	//   ....[175]....
        /*0bd4*/ 	.word	0x0000a3e0
        /*0bd8*/ 	.word	0x00000000
        /*0bdc*/ 	.word	0x00000000
        /*0be0*/ 	.short	0x010a
        /*0be2*/ 	.byte	0xff
	.zero		1


	//   ....[176]....
        /*0be4*/ 	.word	0x0000a440
        /*0be8*/ 	.word	0x00000000
        /*0bec*/ 	.word	0x00000000
        /*0bf0*/ 	.short	0x010a
        /*0bf2*/ 	.byte	0xff
	.zero		1


	//   ....[177]....
        /*0bf4*/ 	.word	0x0000a4a0
        /*0bf8*/ 	.word	0x00000000
        /*0bfc*/ 	.word	0x00000000
        /*0c00*/ 	.short	0x010a
        /*0c02*/ 	.byte	0xff
	.zero		1


	//   ....[178]....
        /*0c04*/ 	.word	0x0000a500
        /*0c08*/ 	.word	0x00000000
        /*0c0c*/ 	.word	0x00000000
        /*0c10*/ 	.short	0x010a
        /*0c12*/ 	.byte	0xff
	.zero		1


	//   ....[179]....
        /*0c14*/ 	.word	0x0000a560
        /*0c18*/ 	.word	0x00000000
        /*0c1c*/ 	.word	0x00000000
        /*0c20*/ 	.short	0x010a
        /*0c22*/ 	.byte	0xff
	.zero		1


	//   ....[180]....
        /*0c24*/ 	.word	0x0000a5c0
        /*0c28*/ 	.word	0x00000000
        /*0c2c*/ 	.word	0x00000000
        /*0c30*/ 	.short	0x010a
        /*0c32*/ 	.byte	0xff
	.zero		1


	//   ....[181]....
        /*0c34*/ 	.word	0x0000a620
        /*0c38*/ 	.word	0x00000000
        /*0c3c*/ 	.word	0x00000000
        /*0c40*/ 	.short	0x010a
        /*0c42*/ 	.byte	0xff
	.zero		1


	//   ....[182]....
        /*0c44*/ 	.word	0x0000a680
        /*0c48*/ 	.word	0x00000000
        /*0c4c*/ 	.word	0x00000000
        /*0c50*/ 	.short	0x010a
        /*0c52*/ 	.byte	0xff
	.zero		1


	//   ....[183]....
        /*0c54*/ 	.word	0x0000a6e0
        /*0c58*/ 	.word	0x00000000
        /*0c5c*/ 	.word	0x00000000
        /*0c60*/ 	.short	0x010a
        /*0c62*/ 	.byte	0xff
	.zero		1


	//   ....[184]....
        /*0c64*/ 	.word	0x0000a740
        /*0c68*/ 	.word	0x00000000
        /*0c6c*/ 	.word	0x00000000
        /*0c70*/ 	.short	0x010a
        /*0c72*/ 	.byte	0xff
	.zero		1


	//   ....[185]....
        /*0c74*/ 	.word	0x0000a7a0
        /*0c78*/ 	.word	0x00000000
        /*0c7c*/ 	.word	0x00000000
        /*0c80*/ 	.short	0x010a
        /*0c82*/ 	.byte	0xff
	.zero		1


	//   ....[186]....
        /*0c84*/ 	.word	0x0000a800
        /*0c88*/ 	.word	0x00000000
        /*0c8c*/ 	.word	0x00000000
        /*0c90*/ 	.short	0x010a
        /*0c92*/ 	.byte	0xff
	.zero		1


	//   ....[187]....
        /*0c94*/ 	.word	0x0000a860
        /*0c98*/ 	.word	0x00000000
        /*0c9c*/ 	.word	0x00000000
        /*0ca0*/ 	.short	0x010a
        /*0ca2*/ 	.byte	0xff
	.zero		1


	//   ....[188]....
        /*0ca4*/ 	.word	0x0000a8c0
        /*0ca8*/ 	.word	0x00000000
        /*0cac*/ 	.word	0x00000000
        /*0cb0*/ 	.short	0x010a
        /*0cb2*/ 	.byte	0xff
	.zero		1


	//   ....[189]....
        /*0cb4*/ 	.word	0x0000a920
        /*0cb8*/ 	.word	0x00000000
        /*0cbc*/ 	.word	0x00000000
        /*0cc0*/ 	.short	0x010a
        /*0cc2*/ 	.byte	0xff
	.zero		1


	//   ....[190]....
        /*0cc4*/ 	.word	0x0000a980
        /*0cc8*/ 	.word	0x00000000
        /*0ccc*/ 	.word	0x00000000
        /*0cd0*/ 	.short	0x010a
        /*0cd2*/ 	.byte	0xff
	.zero		1


	//   ....[191]....
        /*0cd4*/ 	.word	0x0000a9e0
        /*0cd8*/ 	.word	0x00000000
        /*0cdc*/ 	.word	0x00000000
        /*0ce0*/ 	.short	0x010a
        /*0ce2*/ 	.byte	0xff
	.zero		1


	//   ....[192]....
        /*0ce4*/ 	.word	0x0000aa40
        /*0ce8*/ 	.word	0x00000000
        /*0cec*/ 	.word	0x00000000
        /*0cf0*/ 	.short	0x010a
        /*0cf2*/ 	.byte	0xff
	.zero		1


	//   ....[193]....
        /*0cf4*/ 	.word	0x0000aaa0
        /*0cf8*/ 	.word	0x00000000
        /*0cfc*/ 	.word	0x00000000
        /*0d00*/ 	.short	0x010a
        /*0d02*/ 	.byte	0xff
	.zero		1


	//   ....[194]....
        /*0d04*/ 	.word	0x0000ab00
        /*0d08*/ 	.word	0x00000004
        /*0d0c*/ 	.word	0x00000258
        /*0d10*/ 	.short	0x010a
        /*0d12*/ 	.byte	0xff
	.zero		1


	//   ....[195]....
        /*0d14*/ 	.word	0x0000ab60
        /*0d18*/ 	.word	0x00000004
        /*0d1c*/ 	.word	0x00000250
        /*0d20*/ 	.short	0x010a
        /*0d22*/ 	.byte	0xff
	.zero		1


	//   ....[196]....
        /*0d24*/ 	.word	0x0000abc0
        /*0d28*/ 	.word	0x00000000
        /*0d2c*/ 	.word	0x00000250
        /*0d30*/ 	.short	0x010a
        /*0d32*/ 	.byte	0xff
	.zero		1


	//   ....[197]....
        /*0d34*/ 	.word	0x0000ac20
        /*0d38*/ 	.word	0x00000005
        /*0d3c*/ 	.word	0x00000270
        /*0d40*/ 	.short	0x010a
        /*0d42*/ 	.byte	0xff
	.zero		1


	//   ....[198]....
        /*0d44*/ 	.word	0x0000ac80
        /*0d48*/ 	.word	0x00000000
        /*0d4c*/ 	.word	0x00000000
        /*0d50*/ 	.short	0x010a
        /*0d52*/ 	.byte	0xff
	.zero		1


	//   ....[199]....
        /*0d54*/ 	.word	0x0000ace0
        /*0d58*/ 	.word	0x00000000
        /*0d5c*/ 	.word	0x00000000
        /*0d60*/ 	.short	0x010a
        /*0d62*/ 	.byte	0xff
	.zero		1


	//   ....[200]....
        /*0d64*/ 	.word	0x0000ad40
        /*0d68*/ 	.word	0x00000000
        /*0d6c*/ 	.word	0x00000000
        /*0d70*/ 	.short	0x010a
        /*0d72*/ 	.byte	0xff
	.zero		1


	//   ....[201]....
        /*0d74*/ 	.word	0x0000ada0
        /*0d78*/ 	.word	0x00000000
        /*0d7c*/ 	.word	0x00000250
        /*0d80*/ 	.short	0x010a
        /*0d82*/ 	.byte	0xff
	.zero		1


	//   ....[202]....
        /*0d84*/ 	.word	0x0000ae00
        /*0d88*/ 	.word	0x00000003
        /*0d8c*/ 	.word	0x00000248
        /*0d90*/ 	.short	0x010a
        /*0d92*/ 	.byte	0xff
	.zero		1


	//   ....[203]....
        /*0d94*/ 	.word	0x0000ae60
        /*0d98*/ 	.word	0x00000000
        /*0d9c*/ 	.word	0x00000230
        /*0da0*/ 	.short	0x010a
        /*0da2*/ 	.byte	0xff
	.zero		1


	//   ....[204]....
        /*0da4*/ 	.word	0x0000aec0
        /*0da8*/ 	.word	0x00000000
        /*0dac*/ 	.word	0x00000238
        /*0db0*/ 	.short	0x010a
        /*0db2*/ 	.byte	0xff
	.zero		1


	//   ....[205]....
        /*0db4*/ 	.word	0x0000af20
        /*0db8*/ 	.word	0x00000000
        /*0dbc*/ 	.word	0x00000230
        /*0dc0*/ 	.short	0x010a
        /*0dc2*/ 	.byte	0xff
	.zero		1


	//   ....[206]....
        /*0dc4*/ 	.word	0x0000af80
        /*0dc8*/ 	.word	0x00000000
        /*0dcc*/ 	.word	0x00000250
        /*0dd0*/ 	.short	0x010a
        /*0dd2*/ 	.byte	0xff
	.zero		1


	//   ....[207]....
        /*0dd4*/ 	.word	0x0000afd0
        /*0dd8*/ 	.word	0x00000000
        /*0ddc*/ 	.word	0x00000220
        /*0de0*/ 	.short	0x010a
        /*0de2*/ 	.byte	0xff
	.zero		1


	//   ....[208]....
        /*0de4*/ 	.word	0x0000b020
        /*0de8*/ 	.word	0x00000067
        /*0dec*/ 	.word	0x00000260
        /*0df0*/ 	.short	0x010a
        /*0df2*/ 	.byte	0xff
	.zero		1


	//   ....[209]....
        /*0df4*/ 	.word	0x0000b070
        /*0df8*/ 	.word	0x0000006f
        /*0dfc*/ 	.word	0x00000220
        /*0e00*/ 	.short	0x010a
        /*0e02*/ 	.byte	0xff
	.zero		1


	//----- nvinfo : EIATTR_NUM_MBARRIERS
	.align		4
.L_47:
        /*0e04*/ 	.byte	0x03, 0x38
        /*0e06*/ 	.short	0x0050


	//----- nvinfo : EIATTR_EXIT_INSTR_OFFSETS
	.align		4
        /*0e08*/ 	.byte	0x04, 0x1c
        /*0e0a*/ 	.short	(.L_49 - .L_48)


	//   ....[0]....
.L_48:
        /*0e0c*/ 	.word	0x00004630


	//   ....[1]....
        /*0e10*/ 	.word	0x000048e0


	//   ....[2]....
        /*0e14*/ 	.word	0x00004940


	//   ....[3]....
        /*0e18*/ 	.word	0x000055e0


	//   ....[4]....
        /*0e1c*/ 	.word	0x00006ac0


	//   ....[5]....
        /*0e20*/ 	.word	0x00006b00


	//   ....[6]....
        /*0e24*/ 	.word	0x00009d60


	//----- nvinfo : EIATTR_MAX_THREADS
	.align		4
.L_49:
        /*0e28*/ 	.byte	0x04, 0x05
        /*0e2a*/ 	.short	(.L_51 - .L_50)
.L_50:
        /*0e2c*/ 	.word	0x00000100
        /*0e30*/ 	.word	0x00000001
        /*0e34*/ 	.word	0x00000001


	//----- nvinfo : EIATTR_CRS_STACK_SIZE
	.align		4
.L_51:
        /*0e38*/ 	.byte	0x04, 0x1e
        /*0e3a*/ 	.short	(.L_53 - .L_52)
.L_52:
        /*0e3c*/ 	.word	0x00000000


	//----- nvinfo : EIATTR_CBANK_PARAM_SIZE
	.align		4
.L_53:
        /*0e40*/ 	.byte	0x03, 0x19
        /*0e42*/ 	.short	0x0900


	//----- nvinfo : EIATTR_PARAM_CBANK
	.align		4
        /*0e44*/ 	.byte	0x04, 0x0a
        /*0e46*/ 	.short	(.L_55 - .L_54)
	.align		4
.L_54:
        /*0e48*/ 	.word	index@(.nv.constant0._ZN7cutlass13device_kernelINS_4conv6kernel13ConvUniversalINS1_16ConvProblemShapeILNS1_8OperatorE2ELi3EEENS1_10collective14CollectiveConvINS1_47MainloopSm100TmaUmmaWarpSpecializedImplicitGemmILS5_2ELi34ELi3ELi1ELi2EN4cute5tupleIJNSA_1CILi1EEESD_SD_EEEEENSB_IJNSC_ILi64EEENSB_IJNSC_ILi128EEEEEENSB_IJNSC_ILi32EEEEEEEEENS_12float_e4m3_tESM_NSA_8TiledMMAINSA_8MMA_AtomIJNSA_10MMA_TraitsINSA_19SM100_MMA_F8F6F4_SSEJSM_SM_fSG_SH_NSA_17integral_constantINSA_4UMMA5MajorELST_1EEESU_NSR_INSS_7ScaleInELSV_0EEESW_EEEEEENSA_6LayoutISE_NSB_IJNSC_ILi0EEES10_S10_EEEEENSB_IJNSA_10UnderscoreES13_S13_EEEEENS7_6detail27Sm100ImplicitGemmTileTraitsINSA_13SM90_TMA_LOADENSA_14ComposedLayoutINSA_7SwizzleILi2ELi4ELi3EEENSA_18smem_ptr_flag_bitsILi8EEENSZ_INSB_IJSG_NSC_ILi8EEEEEENSB_IJSD_SG_EEEEEEEvEENS17_INSA_20SM90_TMA_LOAD_IM2COLENS19_INS1A_ILi3ELi4ELi3EEES1D_NSZ_INSB_IJSH_S1E_EEENSB_IJSD_SH_EEEEEEEvEEEENS_8epilogue10collective18CollectiveEpilogueINS1S_23Sm100TmaWarpSpecializedILi2ELi2ELi32ELb0ELb0EEEJSL_NSB_IJNSZ_ISG_SD_EES1X_EEESM_NSB_IJlNSB_IJSD_lllEEES10_EEESM_S20_NS1S_6fusion15FusionCallbacksIS1W_NS21_17LinearCombinationISM_fSM_fLNS_15FloatRoundStyleE2EEESL_S1Y_JEEENSA_5SM1004TMEM4LOAD26SM100_TMEM_LOAD_16dp32b32xES18_NS19_IS1B_S1D_NSZ_INSB_IJS1E_SG_EEENSB_IJSG_SD_EEEEEEENSA_39AutoVectorizingCopyWithAssumedAlignmentILi128EEENSA_14SM90_TMA_STOREES2E_S2G_S2G_EEEvvEEEEvNT_6ParamsE)
        /*0e4c*/ 	.short	0x0380
        /*0e4e*/ 	.short	0x0900


	//----- nvinfo : EIATTR_SW_WAR
	.align		4
.L_55:
        /*0e50*/ 	.byte	0x04, 0x36
        /*0e52*/ 	.short	(.L_57 - .L_56)
.L_56:
        /*0e54*/ 	.word	0x00000008
.L_57:


//--------------------- .nv.callgraph             --------------------------
	.section	.nv.callgraph,"",@"SHT_CUDA_CALLGRAPH"
	.align	4
	.sectionentsize	8
	.align		4
        /*0000*/ 	.word	0x00000000
	.align		4
        /*0004*/ 	.word	0xffffffff
	.align		4
        /*0008*/ 	.word	index@(_ZN7cutlass13device_kernelINS_4conv6kernel13ConvUniversalINS1_16ConvProblemShapeILNS1_8OperatorE2ELi3EEENS1_10collective14CollectiveConvINS1_47MainloopSm100TmaUmmaWarpSpecializedImplicitGemmILS5_2ELi34ELi3ELi1ELi2EN4cute5tupleIJNSA_1CILi1EEESD_SD_EEEEENSB_IJNSC_ILi64EEENSB_IJNSC_ILi128EEEEEENSB_IJNSC_ILi32EEEEEEEEENS_12float_e4m3_tESM_NSA_8TiledMMAINSA_8MMA_AtomIJNSA_10MMA_TraitsINSA_19SM100_MMA_F8F6F4_SSEJSM_SM_fSG_SH_NSA_17integral_constantINSA_4UMMA5MajorELST_1EEESU_NSR_INSS_7ScaleInELSV_0EEESW_EEEEEENSA_6LayoutISE_NSB_IJNSC_ILi0EEES10_S10_EEEEENSB_IJNSA_10UnderscoreES13_S13_EEEEENS7_6detail27Sm100ImplicitGemmTileTraitsINSA_13SM90_TMA_LOADENSA_14ComposedLayoutINSA_7SwizzleILi2ELi4ELi3EEENSA_18smem_ptr_flag_bitsILi8EEENSZ_INSB_IJSG_NSC_ILi8EEEEEENSB_IJSD_SG_EEEEEEEvEENS17_INSA_20SM90_TMA_LOAD_IM2COLENS19_INS1A_ILi3ELi4ELi3EEES1D_NSZ_INSB_IJSH_S1E_EEENSB_IJSD_SH_EEEEEEEvEEEENS_8epilogue10collective18CollectiveEpilogueINS1S_23Sm100TmaWarpSpecializedILi2ELi2ELi32ELb0ELb0EEEJSL_NSB_IJNSZ_ISG_SD_EES1X_EEESM_NSB_IJlNSB_IJSD_lllEEES10_EEESM_S20_NS1S_6fusion15FusionCallbacksIS1W_NS21_17LinearCombinationISM_fSM_fLNS_15FloatRoundStyleE2EEESL_S1Y_JEEENSA_5SM1004TMEM4LOAD26SM100_TMEM_LOAD_16dp32b32xES18_NS19_IS1B_S1D_NSZ_INSB_IJS1E_SG_EEENSB_IJSG_SD_EEEEEEENSA_39AutoVectorizingCopyWithAssumedAlignmentILi128EEENSA_14SM90_TMA_STOREES2E_S2G_S2G_EEEvvEEEEvNT_6ParamsE)
	.align		4
        /*000c*/ 	.word	index@(__assertfail)
	.align		4
        /*0010*/ 	.word	0x00000000
	.align		4
        /*0014*/ 	.word	0xfffffffe
	.align		4
        /*0018*/ 	.word	0x00000000
	.align		4
        /*001c*/ 	.word	0xfffffffd
	.align		4
        /*0020*/ 	.word	0x00000000
	.align		4
        /*0024*/ 	.word	0xfffffffc


//--------------------- .nv.constant4             --------------------------
	.section	.nv.constant4,"a",@progbits
	.align	8
	.align		8
.nv.constant4:
        /*0000*/ 	.dword	__assertfail
	.align		8
        /*0008*/ 	.dword	__unnamed_1
	.align		8
        /*0010*/ 	.dword	__unnamed_2
	.align		8
        /*0018*/ 	.dword	_ZN39_INTERNAL_fda7f35e_4_k_cu_3f977c19_32374cuda3std3__45__cpo5beginE
	.align		8
        /*0020*/ 	.dword	_ZN39_INTERNAL_fda7f35e_4_k_cu_3f977c19_32374cuda3std3__45__cpo3endE
	.align		8
        /*0028*/ 	.dword	_ZN39_INTERNAL_fda7f35e_4_k_cu_3f977c19_32374cuda3std3__45__cpo6cbeginE
	.align		8
        /*0030*/ 	.dword	_ZN39_INTERNAL_fda7f35e_4_k_cu_3f977c19_32374cuda3std3__45__cpo4cendE
	.align		8
        /*0038*/ 	.dword	_ZN39_INTERNAL_fda7f35e_4_k_cu_3f977c19_32374cuda3std3__441_GLOBAL__N__fda7f35e_4_k_cu_3f977c19_32376ignoreE
	.align		8
        /*0040*/ 	.dword	_ZN39_INTERNAL_fda7f35e_4_k_cu_3f977c19_32374cuda3std3__419piecewise_constructE
	.align		8
        /*0048*/ 	.dword	_ZN39_INTERNAL_fda7f35e_4_k_cu_3f977c19_32374cuda3std3__48in_placeE
	.align		8
        /*0050*/ 	.dword	_ZN39_INTERNAL_fda7f35e_4_k_cu_3f977c19_32374cuda3std6ranges3__45__cpo4swapE
	.align		8
        /*0058*/ 	.dword	_ZN39_INTERNAL_fda7f35e_4_k_cu_3f977c19_32374cuda3std6ranges3__45__cpo9iter_moveE
	.align		8
        /*0060*/ 	.dword	_ZN39_INTERNAL_fda7f35e_4_k_cu_3f977c19_32374cute7productE
	.align		8
        /*0068*/ 	.dword	_ZN39_INTERNAL_fda7f35e_4_k_cu_3f977c19_32374cute1_E
	.align		8
        /*0070*/ 	.dword	$str$27
	.align		8
        /*0078*/ 	.dword	$str$28
	.align		8
        /*0080*/ 	.dword	$str$29
	.align		8
        /*0088*/ 	.dword	$str$30


//--------------------- .text._ZN7cutlass13device_kernelINS_4conv6kernel13ConvUniversalINS1_16ConvProblemShapeILNS1_8OperatorE2ELi3EEENS1_10collective14CollectiveConvINS1_47MainloopSm100TmaUmmaWarpSpecializedImplicitGemmILS5_2ELi34ELi3ELi1ELi2EN4cute5tupleIJNSA_1CILi1EEESD_SD_EEEEENSB_IJNSC_ILi64EEENSB_IJNSC_ILi128EEEEEENSB_IJNSC_ILi32EEEEEEEEENS_12float_e4m3_tESM_NSA_8TiledMMAINSA_8MMA_AtomIJNSA_10MMA_TraitsINSA_19SM100_MMA_F8F6F4_SSEJSM_SM_fSG_SH_NSA_17integral_constantINSA_4UMMA5MajorELST_1EEESU_NSR_INSS_7ScaleInELSV_0EEESW_EEEEEENSA_6LayoutISE_NSB_IJNSC_ILi0EEES10_S10_EEEEENSB_IJNSA_10UnderscoreES13_S13_EEEEENS7_6detail27Sm100ImplicitGemmTileTraitsINSA_13SM90_TMA_LOADENSA_14ComposedLayoutINSA_7SwizzleILi2ELi4ELi3EEENSA_18smem_ptr_flag_bitsILi8EEENSZ_INSB_IJSG_NSC_ILi8EEEEEENSB_IJSD_SG_EEEEEEEvEENS17_INSA_20SM90_TMA_LOAD_IM2COLENS19_INS1A_ILi3ELi4ELi3EEES1D_NSZ_INSB_IJSH_S1E_EEENSB_IJSD_SH_EEEEEEEvEEEENS_8epilogue10collective18CollectiveEpilogueINS1S_23Sm100TmaWarpSpecializedILi2ELi2ELi32ELb0ELb0EEEJSL_NSB_IJNSZ_ISG_SD_EES1X_EEESM_NSB_IJlNSB_IJSD_lllEEES10_EEESM_S20_NS1S_6fusion15FusionCallbacksIS1W_NS21_17LinearCombinationISM_fSM_fLNS_15FloatRoundStyleE2EEESL_S1Y_JEEENSA_5SM1004TMEM4LOAD26SM100_TMEM_LOAD_16dp32b32xES18_NS19_IS1B_S1D_NSZ_INSB_IJS1E_SG_EEENSB_IJSG_SD_EEEEEEENSA_39AutoVectorizingCopyWithAssumedAlignmentILi128EEENSA_14SM90_TMA_STOREES2E_S2G_S2G_EEEvvEEEEvNT_6ParamsE --------------------------
	.section	.text._ZN7cutlass13device_kernelINS_4conv6kernel13ConvUniversalINS1_16ConvProblemShapeILNS1_8OperatorE2ELi3EEENS1_10collective14CollectiveConvINS1_47MainloopSm100TmaUmmaWarpSpecializedImplicitGemmILS5_2ELi34ELi3ELi1ELi2EN4cute5tupleIJNSA_1CILi1EEESD_SD_EEEEENSB_IJNSC_ILi64EEENSB_IJNSC_ILi128EEEEEENSB_IJNSC_ILi32EEEEEEEEENS_12float_e4m3_tESM_NSA_8TiledMMAINSA_8MMA_AtomIJNSA_10MMA_TraitsINSA_19SM100_MMA_F8F6F4_SSEJSM_SM_fSG_SH_NSA_17integral_constantINSA_4UMMA5MajorELST_1EEESU_NSR_INSS_7ScaleInELSV_0EEESW_EEEEEENSA_6LayoutISE_NSB_IJNSC_ILi0EEES10_S10_EEEEENSB_IJNSA_10UnderscoreES13_S13_EEEEENS7_6detail27Sm100ImplicitGemmTileTraitsINSA_13SM90_TMA_LOADENSA_14ComposedLayoutINSA_7SwizzleILi2ELi4ELi3EEENSA_18smem_ptr_flag_bitsILi8EEENSZ_INSB_IJSG_NSC_ILi8EEEEEENSB_IJSD_SG_EEEEEEEvEENS17_INSA_20SM90_TMA_LOAD_IM2COLENS19_INS1A_ILi3ELi4ELi3EEES1D_NSZ_INSB_IJSH_S1E_EEENSB_IJSD_SH_EEEEEEEvEEEENS_8epilogue10collective18CollectiveEpilogueINS1S_23Sm100TmaWarpSpecializedILi2ELi2ELi32ELb0ELb0EEEJSL_NSB_IJNSZ_ISG_SD_EES1X_EEESM_NSB_IJlNSB_IJSD_lllEEES10_EEESM_S20_NS1S_6fusion15FusionCallbacksIS1W_NS21_17LinearCombinationISM_fSM_fLNS_15FloatRoundStyleE2EEESL_S1Y_JEEENSA_5SM1004TMEM4LOAD26SM100_TMEM_LOAD_16dp32b32xES18_NS19_IS1B_S1D_NSZ_INSB_IJS1E_SG_EEENSB_IJSG_SD_EEEEEEENSA_39AutoVectorizingCopyWithAssumedAlignmentILi128EEENSA_14SM90_TMA_STOREES2E_S2G_S2G_EEEvvEEEEvNT_6ParamsE,"ax",@progbits
	.align	128
.text._ZN7cutlass13device_kernelINS_4conv6kernel13ConvUniversalINS1_16ConvProblemShapeILNS1_8OperatorE2ELi3EEENS1_10collective14CollectiveConvINS1_47MainloopSm100TmaUmmaWarpSpecializedImplicitGemmILS5_2ELi34ELi3ELi1ELi2EN4cute5tupleIJNSA_1CILi1EEESD_SD_EEEEENSB_IJNSC_ILi64EEENSB_IJNSC_ILi128EEEEEENSB_IJNSC_ILi32EEEEEEEEENS_12float_e4m3_tESM_NSA_8TiledMMAINSA_8MMA_AtomIJNSA_10MMA_TraitsINSA_19SM100_MMA_F8F6F4_SSEJSM_SM_fSG_SH_NSA_17integral_constantINSA_4UMMA5MajorELST_1EEESU_NSR_INSS_7ScaleInELSV_0EEESW_EEEEEENSA_6LayoutISE_NSB_IJNSC_ILi0EEES10_S10_EEEEENSB_IJNSA_10UnderscoreES13_S13_EEEEENS7_6detail27Sm100ImplicitGemmTileTraitsINSA_13SM90_TMA_LOADENSA_14ComposedLayoutINSA_7SwizzleILi2ELi4ELi3EEENSA_18smem_ptr_flag_bitsILi8EEENSZ_INSB_IJSG_NSC_ILi8EEEEEENSB_IJSD_SG_EEEEEEEvEENS17_INSA_20SM90_TMA_LOAD_IM2COLENS19_INS1A_ILi3ELi4ELi3EEES1D_NSZ_INSB_IJSH_S1E_EEENSB_IJSD_SH_EEEEEEEvEEEENS_8epilogue10collective18CollectiveEpilogueINS1S_23Sm100TmaWarpSpecializedILi2ELi2ELi32ELb0ELb0EEEJSL_NSB_IJNSZ_ISG_SD_EES1X_EEESM_NSB_IJlNSB_IJSD_lllEEES10_EEESM_S20_NS1S_6fusion15FusionCallbacksIS1W_NS21_17LinearCombinationISM_fSM_fLNS_15FloatRoundStyleE2EEESL_S1Y_JEEENSA_5SM1004TMEM4LOAD26SM100_TMEM_LOAD_16dp32b32xES18_NS19_IS1B_S1D_NSZ_INSB_IJS1E_SG_EEENSB_IJSG_SD_EEEEEEENSA_39AutoVectorizingCopyWithAssumedAlignmentILi128EEENSA_14SM90_TMA_STOREES2E_S2G_S2G_EEEvvEEEEvNT_6ParamsE:
        .type           _ZN7cutlass13device_kernelINS_4conv6kernel13ConvUniversalINS1_16ConvProblemShapeILNS1_8OperatorE2ELi3EEENS1_10collective14CollectiveConvINS1_47MainloopSm100TmaUmmaWarpSpecializedImplicitGemmILS5_2ELi34ELi3ELi1ELi2EN4cute5tupleIJNSA_1CILi1EEESD_SD_EEEEENSB_IJNSC_ILi64EEENSB_IJNSC_ILi128EEEEEENSB_IJNSC_ILi32EEEEEEEEENS_12float_e4m3_tESM_NSA_8TiledMMAINSA_8MMA_AtomIJNSA_10MMA_TraitsINSA_19SM100_MMA_F8F6F4_SSEJSM_SM_fSG_SH_NSA_17integral_constantINSA_4UMMA5MajorELST_1EEESU_NSR_INSS_7ScaleInELSV_0EEESW_EEEEEENSA_6LayoutISE_NSB_IJNSC_ILi0EEES10_S10_EEEEENSB_IJNSA_10UnderscoreES13_S13_EEEEENS7_6detail27Sm100ImplicitGemmTileTraitsINSA_13SM90_TMA_LOADENSA_14ComposedLayoutINSA_7SwizzleILi2ELi4ELi3EEENSA_18smem_ptr_flag_bitsILi8EEENSZ_INSB_IJSG_NSC_ILi8EEEEEENSB_IJSD_SG_EEEEEEEvEENS17_INSA_20SM90_TMA_LOAD_IM2COLENS19_INS1A_ILi3ELi4ELi3EEES1D_NSZ_INSB_IJSH_S1E_EEENSB_IJSD_SH_EEEEEEEvEEEENS_8epilogue10collective18CollectiveEpilogueINS1S_23Sm100TmaWarpSpecializedILi2ELi2ELi32ELb0ELb0EEEJSL_NSB_IJNSZ_ISG_SD_EES1X_EEESM_NSB_IJlNSB_IJSD_lllEEES10_EEESM_S20_NS1S_6fusion15FusionCallbacksIS1W_NS21_17LinearCombinationISM_fSM_fLNS_15FloatRoundStyleE2EEESL_S1Y_JEEENSA_5SM1004TMEM4LOAD26SM100_TMEM_LOAD_16dp32b32xES18_NS19_IS1B_S1D_NSZ_INSB_IJS1E_SG_EEENSB_IJSG_SD_EEEEEEENSA_39AutoVectorizingCopyWithAssumedAlignmentILi128EEENSA_14SM90_TMA_STOREES2E_S2G_S2G_EEEvvEEEEvNT_6ParamsE,@function
        .size           _ZN7cutlass13device_kernelINS_4conv6kernel13ConvUniversalINS1_16ConvProblemShapeILNS1_8OperatorE2ELi3EEENS1_10collective14CollectiveConvINS1_47MainloopSm100TmaUmmaWarpSpecializedImplicitGemmILS5_2ELi34ELi3ELi1ELi2EN4cute5tupleIJNSA_1CILi1EEESD_SD_EEEEENSB_IJNSC_ILi64EEENSB_IJNSC_ILi128EEEEEENSB_IJNSC_ILi32EEEEEEEEENS_12float_e4m3_tESM_NSA_8TiledMMAINSA_8MMA_AtomIJNSA_10MMA_TraitsINSA_19SM100_MMA_F8F6F4_SSEJSM_SM_fSG_SH_NSA_17integral_constantINSA_4UMMA5MajorELST_1EEESU_NSR_INSS_7ScaleInELSV_0EEESW_EEEEEENSA_6LayoutISE_NSB_IJNSC_ILi0EEES10_S10_EEEEENSB_IJNSA_10UnderscoreES13_S13_EEEEENS7_6detail27Sm100ImplicitGemmTileTraitsINSA_13SM90_TMA_LOADENSA_14ComposedLayoutINSA_7SwizzleILi2ELi4ELi3EEENSA_18smem_ptr_flag_bitsILi8EEENSZ_INSB_IJSG_NSC_ILi8EEEEEENSB_IJSD_SG_EEEEEEEvEENS17_INSA_20SM90_TMA_LOAD_IM2COLENS19_INS1A_ILi3ELi4ELi3EEES1D_NSZ_INSB_IJSH_S1E_EEENSB_IJSD_SH_EEEEEEEvEEEENS_8epilogue10collective18CollectiveEpilogueINS1S_23Sm100TmaWarpSpecializedILi2ELi2ELi32ELb0ELb0EEEJSL_NSB_IJNSZ_ISG_SD_EES1X_EEESM_NSB_IJlNSB_IJSD_lllEEES10_EEESM_S20_NS1S_6fusion15FusionCallbacksIS1W_NS21_17LinearCombinationISM_fSM_fLNS_15FloatRoundStyleE2EEESL_S1Y_JEEENSA_5SM1004TMEM4LOAD26SM100_TMEM_LOAD_16dp32b32xES18_NS19_IS1B_S1D_NSZ_INSB_IJS1E_SG_EEENSB_IJSG_SD_EEEEEEENSA_39AutoVectorizingCopyWithAssumedAlignmentILi128EEENSA_14SM90_TMA_STOREES2E_S2G_S2G_EEEvvEEEEvNT_6ParamsE,(.L_x_224 - _ZN7cutlass13device_kernelINS_4conv6kernel13ConvUniversalINS1_16ConvProblemShapeILNS1_8OperatorE2ELi3EEENS1_10collective14CollectiveConvINS1_47MainloopSm100TmaUmmaWarpSpecializedImplicitGemmILS5_2ELi34ELi3ELi1ELi2EN4cute5tupleIJNSA_1CILi1EEESD_SD_EEEEENSB_IJNSC_ILi64EEENSB_IJNSC_ILi128EEEEEENSB_IJNSC_ILi32EEEEEEEEENS_12float_e4m3_tESM_NSA_8TiledMMAINSA_8MMA_AtomIJNSA_10MMA_TraitsINSA_19SM100_MMA_F8F6F4_SSEJSM_SM_fSG_SH_NSA_17integral_constantINSA_4UMMA5MajorELST_1EEESU_NSR_INSS_7ScaleInELSV_0EEESW_EEEEEENSA_6LayoutISE_NSB_IJNSC_ILi0EEES10_S10_EEEEENSB_IJNSA_10UnderscoreES13_S13_EEEEENS7_6detail27Sm100ImplicitGemmTileTraitsINSA_13SM90_TMA_LOADENSA_14ComposedLayoutINSA_7SwizzleILi2ELi4ELi3EEENSA_18smem_ptr_flag_bitsILi8EEENSZ_INSB_IJSG_NSC_ILi8EEEEEENSB_IJSD_SG_EEEEEEEvEENS17_INSA_20SM90_TMA_LOAD_IM2COLENS19_INS1A_ILi3ELi4ELi3EEES1D_NSZ_INSB_IJSH_S1E_EEENSB_IJSD_SH_EEEEEEEvEEEENS_8epilogue10collective18CollectiveEpilogueINS1S_23Sm100TmaWarpSpecializedILi2ELi2ELi32ELb0ELb0EEEJSL_NSB_IJNSZ_ISG_SD_EES1X_EEESM_NSB_IJlNSB_IJSD_lllEEES10_EEESM_S20_NS1S_6fusion15FusionCallbacksIS1W_NS21_17LinearCombinationISM_fSM_fLNS_15FloatRoundStyleE2EEESL_S1Y_JEEENSA_5SM1004TMEM4LOAD26SM100_TMEM_LOAD_16dp32b32xES18_NS19_IS1B_S1D_NSZ_INSB_IJS1E_SG_EEENSB_IJSG_SD_EEEEEEENSA_39AutoVectorizingCopyWithAssumedAlignmentILi128EEENSA_14SM90_TMA_STOREES2E_S2G_S2G_EEEvvEEEEvNT_6ParamsE)
        .other          _ZN7cutlass13device_kernelINS_4conv6kernel13ConvUniversalINS1_16ConvProblemShapeILNS1_8OperatorE2ELi3EEENS1_10collective14CollectiveConvINS1_47MainloopSm100TmaUmmaWarpSpecializedImplicitGemmILS5_2ELi34ELi3ELi1ELi2EN4cute5tupleIJNSA_1CILi1EEESD_SD_EEEEENSB_IJNSC_ILi64EEENSB_IJNSC_ILi128EEEEEENSB_IJNSC_ILi32EEEEEEEEENS_12float_e4m3_tESM_NSA_8TiledMMAINSA_8MMA_AtomIJNSA_10MMA_TraitsINSA_19SM100_MMA_F8F6F4_SSEJSM_SM_fSG_SH_NSA_17integral_constantINSA_4UMMA5MajorELST_1EEESU_NSR_INSS_7ScaleInELSV_0EEESW_EEEEEENSA_6LayoutISE_NSB_IJNSC_ILi0EEES10_S10_EEEEENSB_IJNSA_10UnderscoreES13_S13_EEEEENS7_6detail27Sm100ImplicitGemmTileTraitsINSA_13SM90_TMA_LOADENSA_14ComposedLayoutINSA_7SwizzleILi2ELi4ELi3EEENSA_18smem_ptr_flag_bitsILi8EEENSZ_INSB_IJSG_NSC_ILi8EEEEEENSB_IJSD_SG_EEEEEEEvEENS17_INSA_20SM90_TMA_LOAD_IM2COLENS19_INS1A_ILi3ELi4ELi3EEES1D_NSZ_INSB_IJSH_S1E_EEENSB_IJSD_SH_EEEEEEEvEEEENS_8epilogue10collective18CollectiveEpilogueINS1S_23Sm100TmaWarpSpecializedILi2ELi2ELi32ELb0ELb0EEEJSL_NSB_IJNSZ_ISG_SD_EES1X_EEESM_NSB_IJlNSB_IJSD_lllEEES10_EEESM_S20_NS1S_6fusion15FusionCallbacksIS1W_NS21_17LinearCombinationISM_fSM_fLNS_15FloatRoundStyleE2EEESL_S1Y_JEEENSA_5SM1004TMEM4LOAD26SM100_TMEM_LOAD_16dp32b32xES18_NS19_IS1B_S1D_NSZ_INSB_IJS1E_SG_EEENSB_IJSG_SD_EEEEEEENSA_39AutoVectorizingCopyWithAssumedAlignmentILi128EEENSA_14SM90_TMA_STOREES2E_S2G_S2G_EEEvvEEEEvNT_6ParamsE,@"STO_CUDA_ENTRY STV_DEFAULT"
_ZN7cutlass13device_kernelINS_4conv6kernel13ConvUniversalINS1_16ConvProblemShapeILNS1_8OperatorE2ELi3EEENS1_10collective14CollectiveConvINS1_47MainloopSm100TmaUmmaWarpSpecializedImplicitGemmILS5_2ELi34ELi3ELi1ELi2EN4cute5tupleIJNSA_1CILi1EEESD_SD_EEEEENSB_IJNSC_ILi64EEENSB_IJNSC_ILi128EEEEEENSB_IJNSC_ILi32EEEEEEEEENS_12float_e4m3_tESM_NSA_8TiledMMAINSA_8MMA_AtomIJNSA_10MMA_TraitsINSA_19SM100_MMA_F8F6F4_SSEJSM_SM_fSG_SH_NSA_17integral_constantINSA_4UMMA5MajorELST_1EEESU_NSR_INSS_7ScaleInELSV_0EEESW_EEEEEENSA_6LayoutISE_NSB_IJNSC_ILi0EEES10_S10_EEEEENSB_IJNSA_10UnderscoreES13_S13_EEEEENS7_6detail27Sm100ImplicitGemmTileTraitsINSA_13SM90_TMA_LOADENSA_14ComposedLayoutINSA_7SwizzleILi2ELi4ELi3EEENSA_18smem_ptr_flag_bitsILi8EEENSZ_INSB_IJSG_NSC_ILi8EEEEEENSB_IJSD_SG_EEEEEEEvEENS17_INSA_20SM90_TMA_LOAD_IM2COLENS19_INS1A_ILi3ELi4ELi3EEES1D_NSZ_INSB_IJSH_S1E_EEENSB_IJSD_SH_EEEEEEEvEEEENS_8epilogue10collective18CollectiveEpilogueINS1S_23Sm100TmaWarpSpecializedILi2ELi2ELi32ELb0ELb0EEEJSL_NSB_IJNSZ_ISG_SD_EES1X_EEESM_NSB_IJlNSB_IJSD_lllEEES10_EEESM_S20_NS1S_6fusion15FusionCallbacksIS1W_NS21_17LinearCombinationISM_fSM_fLNS_15FloatRoundStyleE2EEESL_S1Y_JEEENSA_5SM1004TMEM4LOAD26SM100_TMEM_LOAD_16dp32b32xES18_NS19_IS1B_S1D_NSZ_INSB_IJS1E_SG_EEENSB_IJSG_SD_EEEEEEENSA_39AutoVectorizingCopyWithAssumedAlignmentILi128EEENSA_14SM90_TMA_STOREES2E_S2G_S2G_EEEvvEEEEvNT_6ParamsE:
[----:B------:R-:W1:Y:S01]  /*0000*/  LDC R1, c[0x0][0x37c] ;  /* 0x0000df00ff017b82 */ /* 0x000e620000000800 */
[----:B------:R-:W2:Y:S01]  /*0010*/  S2R R92, SR_TID.X ;  /* 0x00000000005c7919 */ /* 0x000ea20000002100 */
[----:B------:R-:W3:Y:S01]  /*0020*/  LDCU.64 UR8, c[0x0][0x990] ;  /* 0x00013200ff0877ac */ /* 0x000ee20008000a00 */
[----:B-1----:R-:W-:Y:S01]  /*0030*/  VIADD R1, R1, 0xfffffff8 ;  /* 0xfffffff801017836 */ /* 0x002fe20000000000 */
[----:B------:R-:W-:Y:S02]  /*0040*/  PRMT R94, RZ, 0x7610, R94 ;  /* 0x00007610ff5e7816 */ /* 0x000fe4000000005e */
[----:B------:R-:W-:Y:S01]  /*0050*/  ELECT P3, URZ, PT ;  /* 0x0000000000ff782f */ /* 0x000fe20003860000 */
[----:B---3--:R-:W-:-:S04]  /*0060*/  UISETP.NE.U32.AND UP0, UPT, UR8, URZ, UPT ;  /* 0x000000ff0800728c */ /* 0x008fc8000bf05070 */
[----:B------:R-:W-:Y:S01]  /*0070*/  UISETP.NE.AND.EX UP0, UPT, UR9, URZ, UPT, UP0 ;  /* 0x000000ff0900728c */ /* 0x000fe2000bf05300 */
[----:B--2---:R-:W-:-:S05]  /*0080*/  SHF.R.U32.HI R95, RZ, 0x5, R92 ;  /* 0x00000005ff5f7819 */ /* 0x004fca000001165c */
[----:B------:R-:W1:Y:S02]  /*0090*/  SHFL.IDX PT, R0, R95, RZ, 0x1f ;  /* 0x00001fff5f007589 */ /* 0x000e6400000e0000 */
[----:B-1----:R-:W-:Y:S01]  /*00a0*/  R2UR UR18, R0 ;  /* 0x00000000001272ca */ /* 0x002fe200000e0000 */
[----:B------:R-:W-:-:S14]  /*00b0*/  BRA.U UP0, `(.L_x_0) ;  /* 0x0000000100307547 */ /* 0x000fdc000b800000 */
[----:B------:R-:W1:Y:S02]  /*00c0*/  LDCU.64 UR4, c[0x0][0x988] ;  /* 0x00013100ff0477ac */ /* 0x000e640008000a00 */
[----:B-1----:R-:W-:-:S04]  /*00d0*/  UISETP.NE.U32.AND UP0, UPT, UR4, URZ, UPT ;  /* 0x000000ff0400728c */ /* 0x002fc8000bf05070 */
[----:B------:R-:W-:-:S09]  /*00e0*/  UISETP.NE.AND.EX UP0, UPT, UR5, URZ, UPT, UP0 ;  /* 0x000000ff0500728c */ /* 0x000fd2000bf05300 */
[----:B------:R-:W-:Y:S05]  /*00f0*/  BRA.U !UP0, `(.L_x_1) ;  /* 0x0000000108147547 */ /* 0x000fea000b800000 */
[----:B------:R-:W1:Y:S01]  /*0100*/  LDC.64 R2, c[0x0][0x988] ;  /* 0x00026200ff027b82 */ /* 0x000e620000000a00 */
[----:B------:R-:W1:Y:S02]  /*0110*/  LDCU.64 UR4, c[0x0][0x358] ;  /* 0x00006b00ff0477ac */ /* 0x000e640008000a00 */
[----:B-1----:R1:W5:Y:S01]  /*0120*/  LDG.E R41, desc[UR4][R2.64] ;  /* 0x0000000402297981 */ /* 0x002362000c1e1900 */
[----:B------:R-:W-:Y:S01]  /*0130*/  HFMA2 R94, -RZ, RZ, 0, 5.9604644775390625e-08 ;  /* 0x00000001ff5e7431 */ /* 0x000fe200000001ff */
[----:B------:R-:W-:Y:S05]  /*0140*/  BRA `(.L_x_0) ;  /* 0x00000000000c7947 */ /* 0x000fea0003800000 */
.L_x_1:
[----:B------:R-:W1:Y:S01]  /*0150*/  LDCU UR4, c[0x0][0x980] ;  /* 0x00013000ff0477ac */ /* 0x000e620008000800 */
[----:B------:R-:W-:Y:S01]  /*0160*/  HFMA2 R94, -RZ, RZ, 0, 5.9604644775390625e-08 ;  /* 0x00000001ff5e7431 */ /* 0x000fe200000001ff */
[----:B-1----:R-:W-:-:S07]  /*0170*/  MOV R41, UR4 ;  /* 0x0000000400297c02 */ /* 0x002fce0008000f00 */
.L_x_0:
[----:B------:R-:W2:Y:S02]  /*0180*/  LDCU.64 UR4, c[0x0][0x9b0] ;  /* 0x00013600ff0477ac */ /* 0x000ea40008000a00 */
[----:B--2---:R-:W-:-:S04]  /*0190*/  UISETP.NE.U32.AND UP0, UPT, UR4, URZ, UPT ;  /* 0x000000ff0400728c */ /* 0x004fc8000bf05070 */
[----:B------:R-:W-:-:S09]  /*01a0*/  UISETP.NE.AND.EX UP0, UPT, UR5, URZ, UPT, UP0 ;  /* 0x000000ff0500728c */ /* 0x000fd2000bf05300 */
[----:B------:R-:W-:Y:S05]  /*01b0*/  BRA.U UP0, `(.L_x_2) ;  /* 0x0000000100287547 */ /* 0x000fea000b800000 */
[----:B------:R-:W2:Y:S02]  /*01c0*/  LDCU.64 UR4, c[0x0][0x9a8] ;  /* 0x00013500ff0477ac */ /* 0x000ea40008000a00 */
[----:B--2---:R-:W-:-:S04]  /*01d0*/  UISETP.NE.U32.AND UP0, UPT, UR4, URZ, UPT ;  /* 0x000000ff0400728c */ /* 0x004fc8000bf05070 */
[----:B------:R-:W-:-:S09]  /*01e0*/  UISETP.NE.AND.EX UP0, UPT, UR5, URZ, UPT, UP0 ;  /* 0x000000ff0500728c */ /* 0x000fd2000bf05300 */
[----:B------:R-:W-:Y:S05]  /*01f0*/  BRA.U !UP0, `(.L_x_3) ;  /* 0x0000000108107547 */ /* 0x000fea000b800000 */
[----:B------:R-:W2:Y:S01]  /*0200*/  LDC.64 R38, c[0x0][0x9a8] ;  /* 0x00026a00ff267b82 */ /* 0x000ea20000000a00 */
[----:B------:R-:W2:Y:S02]  /*0210*/  LDCU.64 UR4, c[0x0][0x358] ;  /* 0x00006b00ff0477ac */ /* 0x000ea40008000a00 */
[----:B--2---:R2:W5:Y:S01]  /*0220*/  LDG.E R38, desc[UR4][R38.64] ;  /* 0x0000000426267981 */ /* 0x004562000c1e1900 */
[----:B------:R-:W-:Y:S05]  /*0230*/  BRA `(.L_x_2) ;  /* 0x0000000000087947 */ /* 0x000fea0003800000 */
.L_x_3:
[----:B------:R-:W2:Y:S02]  /*0240*/  LDCU UR4, c[0x0][0x9a0] ;  /* 0x00013400ff0477ac */ /* 0x000ea40008000800 */
[----:B--2---:R-:W-:Y:S02]  /*0250*/  MOV R38, UR4 ;  /* 0x0000000400267c02 */ /* 0x004fe40008000f00 */
.L_x_2:
[----:B------:R-:W-:Y:S01]  /*0260*/  IMAD.U32 R0, RZ, RZ, UR18 ;  /* 0x00000012ff007e24 */ /* 0x000fe2000f8e00ff */
[----:B------:R-:W-:Y:S04]  /*0270*/  BSSY.RECONVERGENT B0, `(.L_x_4) ;  /* 0x000000c000007945 */ /* 0x000fe80003800200 */
[C---:B------:R-:W-:Y:S02]  /*0280*/  ISETP.NE.OR P1, PT, R0.reuse, 0x1, !P3 ;  /* 0x000000010000780c */ /* 0x040fe40005f25670 */
[----:B------:R-:W-:-:S11]  /*0290*/  ISETP.NE.OR P0, PT, R0, 0x3, !P3 ;  /* 0x000000030000780c */ /* 0x000fd60005f05670 */
[----:B------:R-:W-:Y:S05]  /*02a0*/  @P1 BRA `(.L_x_5) ;  /* 0x0000000000201947 */ /* 0x000fea0003800000 */
[----:B------:R-:W3:Y:S02]  /*02b0*/  LDCU.64 UR4, c[0x0][0x348] ;  /* 0x00006900ff0477ac */ /* 0x000ee40008000a00 */
[----:B---3--:R-:W-:Y:S02]  /*02c0*/  UIADD3 UR6, UP1, UPT, UR4, 0x80, URZ ;  /* 0x0000008004067890 */ /* 0x008fe4000ff3e0ff */
[----:B------:R-:W-:Y:S02]  /*02d0*/  UIADD3 UR4, UP0, UPT, UR4, 0x180, URZ ;  /* 0x0000018004047890 */ /* 0x000fe4000ff1e0ff */
[----:B------:R-:W-:Y:S02]  /*02e0*/  UIADD3.X UR7, UPT, UPT, URZ, UR5, URZ, UP1, !UPT ;  /* 0x00000005ff077290 */ /* 0x000fe40008ffe4ff */
[----:B------:R-:W-:-:S07]  /*02f0*/  UIADD3.X UR5, UPT, UPT, URZ, UR5, URZ, UP0, !UPT ;  /* 0x00000005ff057290 */ /* 0x000fce00087fe4ff */
[----:B------:R3:W-:Y:S02]  /*0300*/  UTMACCTL.PF [UR6] ;  /* 0x00000000060079b9 */ /* 0x0007e40008040000 */
[----:B------:R3:W-:Y:S02]  /*0310*/  UTMACCTL.PF [UR4] ;  /* 0x00000000040079b9 */ /* 0x0007e40008040000 */
[----:B---3--:R-:W-:Y:S01]  /*0320*/  NOP ;  /* 0x0000000000007918 */ /* 0x008fe20000000000 */
.L_x_5:
[----:B------:R-:W-:Y:S05]  /*0330*/  BSYNC.RECONVERGENT B0 ;  /* 0x0000000000007941 */ /* 0x000fea0003800200 */
.L_x_4:
[----:B------:R-:W-:Y:S04]  /*0340*/  BSSY.RECONVERGENT B0, `(.L_x_6) ;  /* 0x000000a000007945 */ /* 0x000fe80003800200 */
        /* <DEDUP_REMOVED lines=9> */
.L_x_7:
[----:B------:R-:W-:Y:S05]  /*03e0*/  BSYNC.RECONVERGENT B0 ;  /* 0x0000000000007941 */ /* 0x000fea0003800200 */
.L_x_6:
[----:B------:R-:W3:Y:S01]  /*03f0*/  LDCU.64 UR4, c[0x0][0x988] ;  /* 0x00013100ff0477ac */ /* 0x000ee20008000a00 */
[----:B------:R-:W-:Y:S02]  /*0400*/  UISETP.EQ.U32.AND UP2, UPT, UR8, URZ, UPT ;  /* 0x000000ff0800728c */ /* 0x000fe4000bf42070 */
[----:B------:R-:W-:Y:S02]  /*0410*/  UPLOP3.LUT UP3, UPT, UPT, UPT, UPT, 0x80, 0x8 ;  /* 0x000000000008789c */ /* 0x000fe40003f6f070 */
[----:B---3--:R-:W-:-:S04]  /*0420*/  UISETP.NE.U32.AND UP0, UPT, UR4, URZ, UPT ;  /* 0x000000ff0400728c */ /* 0x008fc8000bf05070 */
[----:B------:R-:W-:-:S04]  /*0430*/  UISETP.NE.AND.EX UP1, UPT, UR5, URZ, UPT, UP0 ;  /* 0x000000ff0500728c */ /* 0x000fc8000bf25300 */
[----:B------:R-:W-:-:S04]  /*0440*/  UISETP.EQ.OR.EX UP4, UPT, UR9, URZ, !UP1, UP2 ;  /* 0x000000ff0900728c */ /* 0x000fc8000cf82720 */
[----:B------:R-:W-:-:S06]  /*0450*/  UP2UR UR4, UPR, URZ, 0x10 ;  /* 0x00000010ff047883 */ /* 0x000fcc0008000000 */
[----:B------:R-:W-:Y:S01]  /*0460*/  MOV R99, UR4 ;  /* 0x0000000400637c02 */ /* 0x000fe20008000f00 */
[----:B------:R-:W-:Y:S06]  /*0470*/  BRA.U !UP4, `(.L_x_8) ;  /* 0x000000010c207547 */ /* 0x000fec000b800000 */
[----:B------:R-:W-:Y:S01]  /*0480*/  UISETP.NE.U32.AND UP2, UPT, UR8, URZ, UPT ;  /* 0x000000ff0800728c */ /* 0x000fe2000bf45070 */
[----:B-----5:R-:W-:Y:S01]  /*0490*/  FSETP.NEU.AND P0, PT, R41, RZ, PT ;  /* 0x000000ff2900720b */ /* 0x020fe20003f0d000 */
[----:B------:R-:W-:Y:S02]  /*04a0*/  USEL UR4, URZ, 0xffffffff, UP1 ;  /* 0xffffffffff047887 */ /* 0x000fe40008800000 */
[----:B------:R-:W-:-:S10]  /*04b0*/  UISETP.NE.AND.EX UP2, UPT, UR9, URZ, UPT, UP2 ;  /* 0x000000ff0900728c */ /* 0x000fd4000bf45320 */
[----:B------:R-:W-:Y:S01]  /*04c0*/  VOTEU.ANY UP0, P0 ;  /* 0x0000000000ff7886 */ /* 0x000fe20000000100 */
[----:B------:R-:W-:-:S04]  /*04d0*/  @!UP2 USEL UR4, URZ, 0xffffffff, UP0 ;  /* 0xffffffffff04a887 */ /* 0x000fc80008000000 */
[----:B------:R-:W-:-:S04]  /*04e0*/  ULOP3.LUT UR4, UR4, 0x1, URZ, 0xc0, !UPT ;  /* 0x0000000104047892 */ /* 0x000fc8000f8ec0ff */
[----:B------:R-:W-:-:S11]  /*04f0*/  UISETP.NE.U32.AND UP3, UPT, UR4, 0x1, UPT ;  /* 0x000000010400788c */ /* 0x000fd6000bf65070 */
.L_x_8:
[----:B-1----:R-:W1:Y:S01]  /*0500*/  SHFL.IDX PT, R2, R95, RZ, 0x1f ;  /* 0x00001fff5f027589 */ /* 0x002e6200000e0000 */
[----:B------:R-:W-:-:S04]  /*0510*/  UISETP.NE.AND UP0, UPT, UR18, 0x2, UPT ;  /* 0x000000021200788c */ /* 0x000fc8000bf05270 */
[----:B------:R-:W-:Y:S01]  /*0520*/  USEL UR52, URZ, 0x1, UP0 ;  /* 0x00000001ff347887 */ /* 0x000fe20008000000 */
[----:B-1----:R-:W-:-:S13]  /*0530*/  ISETP.NE.AND P0, PT, R2, RZ, PT ;  /* 0x000000ff0200720c */ /* 0x002fda0003f05270 */
[----:B------:R-:W-:Y:S05]  /*0540*/  @P0 BRA `(.L_x_9) ;  /* 0x0000000400440947 */ /* 0x000fea0003800000 */
[----:B------:R-:W-:Y:S01]  /*0550*/  ELECT P0, URZ, PT ;  /* 0x0000000000ff782f */ /* 0x000fe20003800000 */
[----:B------:R-:W-:-:S12]  /*0560*/  BSSY.RECONVERGENT B0, `(.L_x_9) ;  /* 0x000004f000007945 */ /* 0x000fd80003800200 */
[----:B------:R-:W-:Y:S05]  /*0570*/  @!P0 BRA `(.L_x_10) ;  /* 0x0000000400348947 */ /* 0x000fea0003800000 */
[----:B------:R-:W1:Y:S01]  /*0580*/  S2UR UR4, SR_CgaCtaId ;  /* 0x00000000000479c3 */ /* 0x000e620000008800 */
[----:B------:R-:W-:Y:S01]  /*0590*/  UMOV UR5, 0x400 ;  /* 0x0000040000057882 */ /* 0x000fe20000000000 */
[----:B------:R-:W-:Y:S02]  /*05a0*/  UMOV UR6, 0x1 ;  /* 0x0000000100067882 */ /* 0x000fe40000000000 */
[----:B------:R-:W-:-:S04]  /*05b0*/  UIADD3 UR6, UPT, UPT, -UR6, 0x100000, URZ ;  /* 0x0010000006067890 */ /* 0x000fc8000fffe1ff */
[----:B------:R-:W-:Y:S02]  /*05c0*/  USHF.L.U32 UR7, UR6, 0xb, URZ ;  /* 0x0000000b06077899 */ /* 0x000fe400080006ff */
[----:B------:R-:W-:Y:S02]  /*05d0*/  USHF.L.U32 UR6, UR6, 0x1, URZ ;  /* 0x0000000106067899 */ /* 0x000fe400080006ff */
[----:B-1----:R-:W-:Y:S01]  /*05e0*/  ULEA UR4, UR4, UR5, 0x18 ;  /* 0x0000000504047291 */ /* 0x002fe2000f8ec0ff */
[----:B------:R-:W1:Y:S11]  /*05f0*/  FENCE.VIEW.ASYNC.S ;  /* 0x00000000000073c6 */ /* 0x000e760000000000 */
[----:B-1----:R1:W3:Y:S01]  /*0600*/  SYNCS.EXCH.64 URZ, [UR4], UR6 ;  /* 0x0000000604ff75b2 */ /* 0x0022e20008000100 */
[----:B------:R1:W4:Y:S01]  /*0610*/  SYNCS.EXCH.64 URZ, [UR4+0x110], UR6 ;  /* 0x0001100604ff75b2 */ /* 0x0003220008000100 */
[----:B------:R1:W1:Y:S01]  /*0620*/  SYNCS.EXCH.64 URZ, [UR4+0x8], UR6 ;  /* 0x0000080604ff75b2 */ /* 0x0002620008000100 */
        /* <DEDUP_REMOVED lines=65> */
[----:B---34-:R-:W-:Y:S01]  /*0a40*/  NOP ;  /* 0x0000000000007918 */ /* 0x018fe20000000000 */
.L_x_10:
[----:B-1----:R-:W-:Y:S05]  /*0a50*/  BSYNC.RECONVERGENT B0 ;  /* 0x0000000000007941 */ /* 0x002fea0003800200 */
.L_x_9:
[----:B------:R-:W1:Y:S01]  /*0a60*/  SHFL.IDX PT, R2, R95, RZ, 0x1f ;  /* 0x00001fff5f027589 */ /* 0x000e6200000e0000 */
[----:B------:R-:W-:Y:S01]  /*0a70*/  NOP ;  /* 0x0000000000007918 */ /* 0x000fe20000000000 */
[----:B-1----:R-:W-:-:S13]  /*0a80*/  ISETP.NE.AND P0, PT, R2, 0x1, PT ;  /* 0x000000010200780c */ /* 0x002fda0003f05270 */
[----:B------:R-:W-:Y:S05]  /*0a90*/  @P0 BRA `(.L_x_11) ;  /* 0x0000000000480947 */ /* 0x000fea0003800000 */
[----:B------:R-:W1:Y:S01]  /*0aa0*/  S2UR UR4, SR_CgaCtaId ;  /* 0x00000000000479c3 */ /* 0x000e620000008800 */
[----:B------:R-:W-:Y:S01]  /*0ab0*/  UMOV UR5, 0x400 ;  /* 0x0000040000057882 */ /* 0x000fe20000000000 */
[----:B------:R-:W-:Y:S01]  /*0ac0*/  UMOV UR8, 0x20 ;  /* 0x0000002000087882 */ /* 0x000fe20000000000 */
[----:B------:R-:W-:Y:S01]  /*0ad0*/  UMOV UR6, 0x80 ;  /* 0x0000008000067882 */ /* 0x000fe20000000000 */
[----:B------:R-:W-:-:S04]  /*0ae0*/  UIADD3 UR8, UPT, UPT, -UR8, 0x100000, URZ ;  /* 0x0010000008087890 */ /* 0x000fc8000fffe1ff */
[----:B------:R-:W-:Y:S02]  /*0af0*/  USHF.L.U32 UR9, UR8, 0xb, URZ ;  /* 0x0000000b08097899 */ /* 0x000fe400080006ff */
[----:B------:R-:W-:Y:S02]  /*0b00*/  USHF.L.U32 UR8, UR8, 0x1, URZ ;  /* 0x0000000108087899 */ /* 0x000fe400080006ff */
[----:B------:R-:W-:-:S04]  /*0b10*/  UIADD3 UR6, UPT, UPT, -UR6, 0x100000, URZ ;  /* 0x0010000006067890 */ /* 0x000fc8000fffe1ff */
[----:B------:R-:W-:Y:S02]  /*0b20*/  USHF.L.U32 UR7, UR6, 0xb, URZ ;  /* 0x0000000b06077899 */ /* 0x000fe400080006ff */
[----:B------:R-:W-:Y:S01]  /*0b30*/  USHF.L.U32 UR6, UR6, 0x1, URZ ;  /* 0x0000000106067899 */ /* 0x000fe200080006ff */
[----:B------:R-:W-:Y:S01]  /*0b40*/  ELECT P0, URZ, PT ;  /* 0x0000000000ff782f */ /* 0x000fe20003800000 */
[----:B-1----:R-:W-:Y:S01]  /*0b50*/  ULEA UR4, UR4, UR5, 0x18 ;  /* 0x0000000504047291 */ /* 0x002fe2000f8ec0ff */
[----:B------:R-:W1:Y:S11]  /*0b60*/  FENCE.VIEW.ASYNC.S ;  /* 0x00000000000073c6 */ /* 0x000e760000000000 */
[----:B-1----:R1:W3:Y:S01]  /*0b70*/  SYNCS.EXCH.64 URZ, [UR4+0x220], UR8 ;  /* 0x0002200804ff75b2 */ /* 0x0022e20008000100 */
[----:B------:R1:W4:Y:S01]  /*0b80*/  SYNCS.EXCH.64 URZ, [UR4+0x230], UR6 ;  /* 0x0002300604ff75b2 */ /* 0x0003220008000100 */
[----:B------:R1:W1:Y:S01]  /*0b90*/  SYNCS.EXCH.64 URZ, [UR4+0x228], UR8 ;  /* 0x0002280804ff75b2 */ /* 0x0002620008000100 */
[----:B------:R1:W1:Y:S01]  /*0ba0*/  SYNCS.EXCH.64 URZ, [UR4+0x238], UR6 ;  /* 0x0002380604ff75b2 */ /* 0x0002620008000100 */
[----:B------:R-:W-:Y:S01]  /*0bb0*/  NOP ;  /* 0x0000000000007918 */ /* 0x000fe20000000000 */
.L_x_11:
[----:B------:R-:W2:Y:S01]  /*0bc0*/  SHFL.IDX PT, R2, R95, RZ, 0x1f ;  /* 0x00001fff5f027589 */ /* 0x000ea200000e0000 */
[----:B------:R-:W-:Y:S01]  /*0bd0*/  NOP ;  /* 0x0000000000007918 */ /* 0x000fe20000000000 */
[----:B--2---:R-:W-:-:S13]  /*0be0*/  ISETP.NE.AND P0, PT, R2, 0x3, PT ;  /* 0x000000030200780c */ /* 0x004fda0003f05270 */
[----:B------:R-:W-:Y:S05]  /*0bf0*/  @P0 BRA `(.L_x_12) ;  /* 0x0000000000300947 */ /* 0x000fea0003800000 */
[----:B-1----:R-:W1:Y:S01]  /*0c00*/  S2UR UR6, SR_CgaCtaId ;  /* 0x00000000000679c3 */ /* 0x002e620000008800 */
[----:B------:R-:W-:Y:S01]  /*0c10*/  UMOV UR4, 0x400 ;  /* 0x0000040000047882 */ /* 0x000fe20000000000 */
[----:B------:R-:W-:Y:S01]  /*0c20*/  UMOV UR5, 0x20 ;  /* 0x0000002000057882 */ /* 0x000fe20000000000 */
[----:B------:R-:W-:Y:S01]  /*0c30*/  ELECT P0, URZ, PT ;  /* 0x0000000000ff782f */ /* 0x000fe20003800000 */
[----:B-1----:R-:W-:Y:S02]  /*0c40*/  ULEA UR6, UR6, UR4, 0x18 ;  /* 0x0000000406067291 */ /* 0x002fe4000f8ec0ff */
[----:B------:R-:W-:-:S04]  /*0c50*/  UIADD3 UR4, UPT, UPT, -UR5, 0x100000, URZ ;  /* 0x0010000005047890 */ /* 0x000fc8000fffe1ff */
[----:B------:R-:W-:Y:S02]  /*0c60*/  USHF.L.U32 UR5, UR4, 0xb, URZ ;  /* 0x0000000b04057899 */ /* 0x000fe400080006ff */
[----:B------:R-:W-:Y:S01]  /*0c70*/  USHF.L.U32 UR4, UR4, 0x1, URZ ;  /* 0x0000000104047899 */ /* 0x000fe200080006ff */
[----:B------:R-:W1:Y:S11]  /*0c80*/  FENCE.VIEW.ASYNC.S ;  /* 0x00000000000073c6 */ /* 0x000e760000000000 */
[----:B-1----:R2:W1:Y:S01]  /*0c90*/  SYNCS.EXCH.64 URZ, [UR6+0x240], UR4 ;  /* 0x0002400406ff75b2 */ /* 0x0024620008000100 */
[----:B------:R2:W1:Y:S02]  /*0ca0*/  SYNCS.EXCH.64 URZ, [UR6+0x248], UR4 ;  /* 0x0002480406ff75b2 */ /* 0x0004640008000100 */
[----:B--2---:R-:W-:Y:S01]  /*0cb0*/  NOP ;  /* 0x0000000000007918 */ /* 0x004fe20000000000 */
.L_x_12:
[----:B------:R-:W2:Y:S01]  /*0cc0*/  SHFL.IDX PT, R2, R95, RZ, 0x1f ;  /* 0x00001fff5f027589 */ /* 0x000ea200000e0000 */
[----:B------:R-:W-:Y:S01]  /*0cd0*/  NOP ;  /* 0x0000000000007918 */ /* 0x000fe20000000000 */
[----:B--2---:R-:W-:-:S13]  /*0ce0*/  ISETP.NE.AND P0, PT, R2, 0x4, PT ;  /* 0x000000040200780c */ /* 0x004fda0003f05270 */
[----:B------:R-:W-:Y:S05]  /*0cf0*/  @P0 BRA `(.L_x_13) ;  /* 0x0000000000440947 */ /* 0x000fea0003800000 */
[----:B-1----:R-:W1:Y:S01]  /*0d00*/  S2UR UR6, SR_CgaCtaId ;  /* 0x00000000000679c3 */ /* 0x002e620000008800 */
[----:B------:R-:W-:Y:S01]  /*0d10*/  UMOV UR4, 0x100 ;  /* 0x0000010000047882 */ /* 0x000fe20000000000 */
[----:B------:R-:W-:Y:S01]  /*0d20*/  UMOV UR5, 0x400 ;  /* 0x0000040000057882 */ /* 0x000fe20000000000 */
[----:B------:R-:W-:Y:S01]  /*0d30*/  USEL UR4, UR4, 0xe0, UP3 ;  /* 0x000000e004047887 */ /* 0x000fe20009800000 */
[----:B------:R-:W-:Y:S01]  /*0d40*/  UMOV UR8, 0x1 ;  /* 0x0000000100087882 */ /* 0x000fe20000000000 */
[----:B------:R-:W-:Y:S01]  /*0d50*/  ELECT P0, URZ, PT ;  /* 0x0000000000ff782f */ /* 0x000fe20003800000 */
[----:B------:R-:W-:-:S04]  /*0d60*/  UIADD3 UR8, UPT, UPT, -UR8, 0x100000, URZ ;  /* 0x0010000008087890 */ /* 0x000fc8000fffe1ff */
[----:B------:R-:W-:Y:S02]  /*0d70*/  USHF.L.U32 UR9, UR8, 0xb, URZ ;  /* 0x0000000b08097899 */ /* 0x000fe400080006ff */
[----:B------:R-:W-:Y:S02]  /*0d80*/  USHF.L.U32 UR8, UR8, 0x1, URZ ;  /* 0x0000000108087899 */ /* 0x000fe400080006ff */
[----:B-1----:R-:W-:Y:S02]  /*0d90*/  ULEA UR6, UR6, UR5, 0x18 ;  /* 0x0000000506067291 */ /* 0x002fe4000f8ec0ff */
[----:B------:R-:W-:-:S04]  /*0da0*/  UIADD3 UR4, UPT, UPT, -UR4, 0x100000, URZ ;  /* 0x0010000004047890 */ /* 0x000fc8000fffe1ff */
[----:B------:R-:W-:Y:S02]  /*0db0*/  USHF.L.U32 UR5, UR4, 0xb, URZ ;  /* 0x0000000b04057899 */ /* 0x000fe400080006ff */
[----:B------:R-:W-:Y:S01]  /*0dc0*/  USHF.L.U32 UR4, UR4, 0x1, URZ ;  /* 0x0000000104047899 */ /* 0x000fe200080006ff */
[----:B------:R-:W1:Y:S03]  /*0dd0*/  FENCE.VIEW.ASYNC.S ;  /* 0x00000000000073c6 */ /* 0x000e660000000000 */
[----:B-1----:R2:W1:Y:S08]  /*0de0*/  SYNCS.EXCH.64 URZ, [UR6+0x250], UR8 ;  /* 0x0002500806ff75b2 */ /* 0x0024700008000100 */
[----:B------:R2:W1:Y:S02]  /*0df0*/  SYNCS.EXCH.64 URZ, [UR6+0x258], UR4 ;  /* 0x0002580406ff75b2 */ /* 0x0004640008000100 */
[----:B--2---:R-:W-:Y:S01]  /*0e00*/  NOP ;  /* 0x0000000000007918 */ /* 0x004fe20000000000 */
.L_x_13:
[----:B------:R-:W2:Y:S01]  /*0e10*/  SHFL.IDX PT, R2, R95, RZ, 0x1f ;  /* 0x00001fff5f027589 */ /* 0x000ea200000e0000 */
[----:B------:R-:W1:Y:S01]  /*0e20*/  S2UR UR28, SR_CTAID.X ;  /* 0x00000000001c79c3 */ /* 0x000e620000002500 */
[----:B------:R-:W-:-:S07]  /*0e30*/  NOP ;  /* 0x0000000000007918 */ /* 0x000fce0000000000 */
[----:B------:R-:W1:Y:S01]  /*0e40*/  S2UR UR23, SR_CTAID.Y ;  /* 0x00000000001779c3 */ /* 0x000e620000002600 */
[----:B--2---:R-:W-:-:S13]  /*0e50*/  ISETP.NE.AND P0, PT, R2, 0x5, PT ;  /* 0x000000050200780c */ /* 0x004fda0003f05270 */
[----:B-1----:R-:W-:Y:S05]  /*0e60*/  @P0 BRA `(.L_x_14) ;  /* 0x0000000000480947 */ /* 0x002fea0003800000 */
        /* <DEDUP_REMOVED lines=13> */
[----:B-1----:R1:W2:Y:S01]  /*0f40*/  SYNCS.EXCH.64 URZ, [UR4+0x260], UR8 ;  /* 0x0002600804ff75b2 */ /* 0x0022a20008000100 */
[----:B------:R1:W1:Y:S01]  /*0f50*/  SYNCS.EXCH.64 URZ, [UR4+0x270], UR6 ;  /* 0x0002700604ff75b2 */ /* 0x0002620008000100 */
[----:B------:R1:W1:Y:S01]  /*0f60*/  SYNCS.EXCH.64 URZ, [UR4+0x268], UR8 ;  /* 0x0002680804ff75b2 */ /* 0x0002620008000100 */
[----:B------:R1:W1:Y:S01]  /*0f70*/  SYNCS.EXCH.64 URZ, [UR4+0x278], UR6 ;  /* 0x0002780604ff75b2 */ /* 0x0002620008000100 */
[----:B------:R-:W-:Y:S01]  /*0f80*/  NOP ;  /* 0x0000000000007918 */ /* 0x000fe20000000000 */
.L_x_14:
[----:B------:R-:W-:-:S05]  /*0f90*/  CS2R.32 R86, SR_CgaSize ;  /* 0x0000000000567805 */ /* 0x000fca0000008a00 */
[----:B------:R-:W-:-:S05]  /*0fa0*/  IMAD R86, R86, -0xa0, RZ ;  /* 0xffffff6056567824 */ /* 0x000fca00078e02ff */
[----:B------:R-:W-:-:S14]  /*0fb0*/  R2UR UR5, R86 ;  /* 0x00000000560572ca */ /* 0x000fdc00000e0000 */
[----:B------:R-:W3:Y:S01]  /*0fc0*/  LDCU UR5, c[0x0][UR5+0x2b0] ;  /* 0x00005600050577ac */ /* 0x000ee20008000800 */
[----:B------:R-:W-:Y:S02]  /*0fd0*/  I2FP.F32.U32 R5, UR28 ;  /* 0x0000001c00057c45 */ /* 0x000fe40008201000 */
[----:B------:R-:W-:-:S05]  /*0fe0*/  CS2R.32 R3, SR_CgaSize ;  /* 0x0000000000037805 */ /* 0x000fca0000008a00 */
[----:B------:R-:W-:-:S06]  /*0ff0*/  IMAD R3, R3, -0xa0, RZ ;  /* 0xffffff6003037824 */ /* 0x000fcc00078e02ff */
[----:B------:R-:W4:Y:S01]  /*1000*/  LDC R3, c[0x0][R3+0x2a0] ;  /* 0x0000a80003037b82 */ /* 0x000f220000000800 */
[----:B------:R-:W-:Y:S02]  /*1010*/  I2FP.F32.U32 R4, UR23 ;  /* 0x0000001700047c45 */ /* 0x000fe40008201000 */
[----:B------:R-:W-:-:S05]  /*1020*/  CS2R.32 R86, SR_CgaSize ;  /* 0x0000000000567805 */ /* 0x000fca0000008a00 */
[----:B------:R-:W-:-:S05]  /*1030*/  IMAD R86, R86, -0xa0, RZ ;  /* 0xffffff6056567824 */ /* 0x000fca00078e02ff */
[----:B-1----:R-:W-:-:S14]  /*1040*/  R2UR UR4, R86 ;  /* 0x00000000560472ca */ /* 0x002fdc00000e0000 */
[----:B------:R-:W1:Y:S01]  /*1050*/  LDCU UR4, c[0x0][UR4+0x2b4] ;  /* 0x00005680040477ac */ /* 0x000e620008000800 */
[----:B------:R-:W-:Y:S01]  /*1060*/  NOP ;  /* 0x0000000000007918 */ /* 0x000fe20000000000 */
[----:B------:R-:W2:Y:S01]  /*1070*/  LDCU UR19, c[0x0][0xc24] ;  /* 0x00018480ff1377ac */ /* 0x000ea20008000800 */
[----:B------:R-:W-:-:S05]  /*1080*/  CS2R.32 R2, SR_CgaSize ;  /* 0x0000000000027805 */ /* 0x000fca0000008a00 */
[----:B------:R-:W-:-:S06]  /*1090*/  IMAD R2, R2, -0xa0, RZ ;  /* 0xffffff6002027824 */ /* 0x000fcc00078e02ff */
[----:B------:R-:W4:Y:S01]  /*10a0*/  LDC R2, c[0x0][R2+0x2a4] ;  /* 0x0000a90002027b82 */ /* 0x000f220000000800 */
[----:B---3--:R-:W-:-:S07]  /*10b0*/  FMUL R5, R5, UR5 ;  /* 0x0000000505057c20 */ /* 0x008fce0008400000 */
[----:B------:R-:W3:Y:S01]  /*10c0*/  S2UR UR51, SR_CTAID.Z ;  /* 0x00000000003379c3 */ /* 0x000ee20000002700 */
[----:B-1----:R-:W-:Y:S01]  /*10d0*/  FMUL R4, R4, UR4 ;  /* 0x0000000404047c20 */ /* 0x002fe20008400000 */
[----:B------:R-:W1:Y:S01]  /*10e0*/  F2I.U32.TRUNC.NTZ R86, R5 ;  /* 0x0000000500567305 */ /* 0x000e62000020f000 */
[----:B--2---:R-:W-:-:S07]  /*10f0*/  UISETP.GE.AND UP0, UPT, UR19, 0x1, UPT ;  /* 0x000000011300788c */ /* 0x004fce000bf06270 */
[----:B------:R-:W2:Y:S01]  /*1100*/  F2I.U32.TRUNC.NTZ R73, R4 ;  /* 0x0000000400497305 */ /* 0x000ea2000020f000 */
[----:B-1----:R-:W-:-:S05]  /*1110*/  IADD3 R86, PT, PT, -R86, RZ, RZ ;  /* 0x000000ff56567210 */ /* 0x002fca0007ffe1ff */
[----:B----4-:R-:W-:Y:S01]  /*1120*/  IMAD R86, R3, R86, UR28 ;  /* 0x0000001c03567e24 */ /* 0x010fe2000f8e0256 */
[----:B--2---:R-:W-:-:S05]  /*1130*/  IADD3 R73, PT, PT, -R73, RZ, RZ ;  /* 0x000000ff49497210 */ /* 0x004fca0007ffe1ff */
[----:B------:R-:W-:Y:S01]  /*1140*/  IMAD R73, R2, R73, UR23 ;  /* 0x0000001702497e24 */ /* 0x000fe2000f8e0249 */
[----:B------:R-:W-:Y:S06]  /*1150*/  BAR.SYNC.DEFER_BLOCKING 0x0 ;  /* 0x0000000000007b1d */ /* 0x000fec0000010000 */
[----:B---3--:R-:W-:Y:S05]  /*1160*/  BRA.U !UP0, `(.L_x_15) ;  /* 0x0000000108d47547 */ /* 0x008fea000b800000 */
[----:B------:R-:W1:Y:S01]  /*1170*/  LDCU.128 UR24, c[0x0][0xc10] ;  /* 0x00018200ff1877ac */ /* 0x000e620008000c00 */
[----:B------:R-:W2:Y:S01]  /*1180*/  LDCU UR6, c[0x0][0x370] ;  /* 0x00006e00ff0677ac */ /* 0x000ea20008000800 */
[----:B------:R-:W3:Y:S01]  /*1190*/  LDCU UR4, c[0x0][0x374] ;  /* 0x00006e80ff0477ac */ /* 0x000ee20008000800 */
[----:B------:R-:W4:Y:S01]  /*11a0*/  LDCU UR20, c[0x0][0xc0c] ;  /* 0x00018180ff1477ac */ /* 0x000f220008000800 */
[----:B------:R-:W4:Y:S01]  /*11b0*/  LDCU UR5, c[0x0][0xc20] ;  /* 0x00018400ff0577ac */ /* 0x000f220008000800 */
[----:B------:R-:W4:Y:S01]  /*11c0*/  LDCU.64 UR16, c[0x0][0xc28] ;  /* 0x00018500ff1077ac */ /* 0x000f220008000a00 */
[----:B-1----:R-:W-:Y:S02]  /*11d0*/  UISETP.NE.AND UP0, UPT, UR26, 0x1, UPT ;  /* 0x000000011a00788c */ /* 0x002fe4000bf05270 */
[----:B---3--:R-:W-:Y:S02]  /*11e0*/  UIMAD.WIDE.U32 UR8, UR4, UR27, URZ ;  /* 0x0000001b040872a5 */ /* 0x008fe4000f8e00ff */
[----:B--2---:R-:W-:-:S02]  /*11f0*/  UIMAD.WIDE.U32 UR10, UR6, UR24, URZ ;  /* 0x00000018060a72a5 */ /* 0x004fc4000f8e00ff */
[----:B----4-:R-:W-:Y:S02]  /*1200*/  UISETP.NE.AND UP2, UPT, UR20, 0x1, UPT ;  /* 0x000000011400788c */ /* 0x010fe4000bf45270 */
[----:B------:R-:W-:Y:S01]  /*1210*/  UISETP.NE.AND UP4, UPT, UR19, 0x1, UPT ;  /* 0x000000011300788c */ /* 0x000fe2000bf85270 */
[----:B------:R-:W-:Y:S02]  /*1220*/  UMOV UR8, UR9 ;  /* 0x0000000900087c82 */ /* 0x000fe40008000000 */
[----:B------:R-:W-:Y:S01]  /*1230*/  UMOV UR10, UR11 ;  /* 0x0000000b000a7c82 */ /* 0x000fe20008000000 */
[----:B------:R-:W-:Y:S02]  /*1240*/  @UP0 USHF.R.U32.HI UR4, URZ, UR5, UR8 ;  /* 0x00000005ff040299 */ /* 0x000fe40008011608 */
[----:B------:R-:W-:Y:S02]  /*1250*/  UIMAD.WIDE.U32 UR12, UR23, UR27, URZ ;  /* 0x0000001b170c72a5 */ /* 0x000fe4000f8e00ff */
[----:B------:R-:W-:-:S02]  /*1260*/  UIMAD.WIDE.U32 UR8, UR4, UR16, URZ ;  /* 0x00000010040872a5 */ /* 0x000fc4000f8e00ff */
[----:B------:R-:W-:Y:S02]  /*1270*/  @UP2 USHF.R.U32.HI UR6, URZ, UR25, UR10 ;  /* 0x00000019ff062299 */ /* 0x000fe4000801160a */
[----:B------:R-:W-:Y:S02]  /*1280*/  UIMAD.WIDE.U32 UR14, UR28, UR24, URZ ;  /* 0x000000181c0e72a5 */ /* 0x000fe4000f8e00ff */
[----:B------:R-:W-:Y:S01]  /*1290*/  UIMAD.WIDE.U32 UR10, UR6, UR16, URZ ;  /* 0x00000010060a72a5 */ /* 0x000fe2000f8e00ff */
[----:B------:R-:W-:Y:S01]  /*12a0*/  UMOV UR12, UR13 ;  /* 0x0000000d000c7c82 */ /* 0x000fe20008000000 */
[----:B------:R-:W-:Y:S01]  /*12b0*/  UMOV UR8, UR9 ;  /* 0x0000000900087c82 */ /* 0x000fe20008000000 */
[----:B------:R-:W-:Y:S02]  /*12c0*/  USHF.R.U32.HI UR12, URZ, UR5, UR12 ;  /* 0x00000005ff0c7299 */ /* 0x000fe4000801160c */
[----:B------:R-:W-:Y:S01]  /*12d0*/  @UP4 USHF.R.U32.HI UR4, URZ, UR17, UR8 ;  /* 0x00000011ff044299 */ /* 0x000fe20008011608 */
[----:B------:R-:W-:Y:S01]  /*12e0*/  UMOV UR14, UR15 ;  /* 0x0000000f000e7c82 */ /* 0x000fe20008000000 */
[----:B------:R-:W-:Y:S01]  /*12f0*/  UMOV UR10, UR11 ;  /* 0x0000000b000a7c82 */ /* 0x000fe20008000000 */
[----:B------:R-:W-:-:S02]  /*1300*/  USHF.R.U32.HI UR14, URZ, UR25, UR14 ;  /* 0x00000019ff0e7299 */ /* 0x000fc4000801160e */
[----:B------:R-:W-:Y:S02]  /*1310*/  USEL UR5, UR23, UR12, !UP0 ;  /* 0x0000000c17057287 */ /* 0x000fe4000c000000 */
[----:B------:R-:W-:Y:S02]  /*1320*/  @UP4 USHF.R.U32.HI UR6, URZ, UR17, UR10 ;  /* 0x00000011ff064299 */ /* 0x000fe4000801160a */
[----:B------:R-:W-:Y:S02]  /*1330*/  UIMAD UR7, UR4, UR19, URZ ;  /* 0x00000013040772a4 */ /* 0x000fe4000f8e02ff */
[----:B------:R-:W-:Y:S02]  /*1340*/  USEL UR4, UR28, UR14, !UP2 ;  /* 0x0000000e1c047287 */ /* 0x000fe4000d000000 */
[----:B------:R-:W-:Y:S02]  /*1350*/  UIMAD UR10, UR6, UR19, URZ ;  /* 0x00000013060a72a4 */ /* 0x000fe4000f8e02ff */
[----:B------:R-:W-:-:S02]  /*1360*/  UISETP.GE.AND UP0, UPT, UR5, UR7, UPT ;  /* 0x000000070500728c */ /* 0x000fc4000bf06270 */
[----:B------:R-:W-:Y:S02]  /*1370*/  UIMAD.WIDE.U32 UR8, UR5, UR16, URZ ;  /* 0x00000010050872a5 */ /* 0x000fe4000f8e00ff */
[----:B------:R-:W-:Y:S02]  /*1380*/  UISETP.GE.OR UP0, UPT, UR4, UR10, UP0 ;  /* 0x0000000a0400728c */ /* 0x000fe40008706670 */
[----:B------:R-:W-:Y:S02]  /*1390*/  UIMAD.WIDE.U32 UR10, UR4, UR16, URZ ;  /* 0x00000010040a72a5 */ /* 0x000fe4000f8e00ff */
[----:B------:R-:W-:Y:S01]  /*13a0*/  UIADD3 UR10, UPT, UPT, -UR4, URZ, URZ ;  /* 0x000000ff040a7290 */ /* 0x000fe2000fffe1ff */
[----:B------:R-:W-:Y:S01]  /*13b0*/  UMOV UR8, UR9 ;  /* 0x0000000900087c82 */ /* 0x000fe20008000000 */
[----:B------:R-:W-:Y:S02]  /*13c0*/  UIADD3 UR9, UPT, UPT, -UR5, URZ, URZ ;  /* 0x000000ff05097290 */ /* 0x000fe4000fffe1ff */
[----:B------:R-:W-:-:S03]  /*13d0*/  USHF.R.U32.HI UR8, URZ, UR17, UR8 ;  /* 0x00000011ff087299 */ /* 0x000fc60008011608 */
[----:B------:R-:W-:Y:S01]  /*13e0*/  @!UP0 UMOV UR7, UR11 ;  /* 0x0000000b00078c82 */ /* 0x000fe20008000000 */
[----:B------:R-:W-:Y:S02]  /*13f0*/  UIMAD UR23, UR26, UR9, UR23 ;  /* 0x000000091a1772a4 */ /* 0x000fe4000f8e0217 */
[----:B------:R-:W-:Y:S02]  /*1400*/  USEL UR8, UR5, UR8, !UP4 ;  /* 0x0000000805087287 */ /* 0x000fe4000e000000 */
[----:B------:R-:W-:Y:S02]  /*1410*/  @!UP0 USHF.R.U32.HI UR7, URZ, UR17, UR7 ;  /* 0x00000011ff078299 */ /* 0x000fe40008011607 */
[----:B------:R-:W-:Y:S02]  /*1420*/  UIADD3 UR9, UPT, UPT, -UR8, URZ, URZ ;  /* 0x000000ff08097290 */ /* 0x000fe4000fffe1ff */
[----:B------:R-:W-:Y:S02]  /*1430*/  @!UP0 USEL UR7, UR4, UR7, !UP4 ;  /* 0x0000000704078287 */ /* 0x000fe4000e000000 */
[----:B------:R-:W-:-:S02]  /*1440*/  UIMAD UR9, UR19, UR9, UR5 ;  /* 0x00000009130972a4 */ /* 0x000fc4000f8e0205 */
[----:B------:R-:W-:Y:S02]  /*1450*/  @!UP0 UIADD3 UR8, UPT, UPT, UR8, -UR7, URZ ;  /* 0x8000000708088290 */ /* 0x000fe4000fffe0ff */
[----:B------:R-:W-:Y:S02]  /*1460*/  @!UP0 UIMAD UR7, UR9, UR6, UR7 ;  /* 0x00000006090782a4 */ /* 0x000fe4000f8e0207 */
[----:B------:R-:W-:Y:S02]  /*1470*/  @!UP0 UIMAD UR5, UR8, UR19, UR4 ;  /* 0x00000013080582a4 */ /* 0x000fe4000f8e0204 */
[----:B------:R-:W-:Y:S02]  /*1480*/  UIMAD UR6, UR20, UR10, UR28 ;  /* 0x0000000a140672a4 */ /* 0x000fe4000f8e021c */
[----:B------:R-:W-:Y:S01]  /*1490*/  UIMAD UR23, UR5, UR26, UR23 ;  /* 0x0000001a051772a4 */ /* 0x000fe2000f8e0217 */
[----:B------:R-:W-:Y:S02]  /*14a0*/  @!UP0 UMOV UR4, UR7 ;  /* 0x0000000700048c82 */ /* 0x000fe40008000000 */
[----:B------:R-:W-:-:S12]  /*14b0*/  UIMAD UR28, UR4, UR20, UR6 ;  /* 0x00000014041c72a4 */ /* 0x000fd8000f8e0206 */
.L_x_15:
[----:B------:R-:W1:Y:S02]  /*14c0*/  LDCU UR4, c[0x0][0xc30] ;  /* 0x00018600ff0477ac */ /* 0x000e640008000800 */
[----:B-1----:R-:W-:-:S09]  /*14d0*/  UISETP.NE.AND UP0, UPT, UR4, 0x1, UPT ;  /* 0x000000010400788c */ /* 0x002fd2000bf05270 */
[----:B------:R-:W-:Y:S05]  /*14e0*/  BRA.U UP0, `(.L_x_16) ;  /* 0x0000000100447547 */ /* 0x000fea000b800000 */
[----:B------:R-:W1:Y:S01]  /*14f0*/  LDCU.128 UR8, c[0x0][0xc10] ;  /* 0x00018200ff0877ac */ /* 0x000e620008000c00 */
[----:B------:R-:W2:Y:S01]  /*1500*/  LDCU UR12, c[0x0][0xc0c] ;  /* 0x00018180ff0c77ac */ /* 0x000ea20008000800 */
[----:B------:R-:W3:Y:S01]  /*1510*/  LDCU UR13, c[0x0][0xc20] ;  /* 0x00018400ff0d77ac */ /* 0x000ee20008000800 */
[----:B-1----:R-:W-:Y:S02]  /*1520*/  UIMAD.WIDE.U32 UR6, UR28, UR8, URZ ;  /* 0x000000081c0672a5 */ /* 0x002fe4000f8e00ff */
[----:B------:R-:W-:Y:S02]  /*1530*/  UIMAD.WIDE.U32 UR4, UR23, UR11, URZ ;  /* 0x0000000b170472a5 */ /* 0x000fe4000f8e00ff */
[----:B--2---:R-:W-:Y:S02]  /*1540*/  UISETP.NE.AND UP2, UPT, UR12, 0x1, UPT ;  /* 0x000000010c00788c */ /* 0x004fe4000bf45270 */
[----:B------:R-:W-:Y:S01]  /*1550*/  UISETP.NE.AND UP0, UPT, UR10, 0x1, UPT ;  /* 0x000000010a00788c */ /* 0x000fe2000bf05270 */
[----:B------:R-:W-:-:S02]  /*1560*/  UMOV UR6, UR7 ;  /* 0x0000000700067c82 */ /* 0x000fc40008000000 */
[----:B------:R-:W-:Y:S01]  /*1570*/  UMOV UR4, UR5 ;  /* 0x0000000500047c82 */ /* 0x000fe20008000000 */
[----:B------:R-:W-:Y:S02]  /*1580*/  USHF.R.U32.HI UR6, URZ, UR9, UR6 ;  /* 0x00000009ff067299 */ /* 0x000fe40008011606 */
[----:B---3--:R-:W-:Y:S02]  /*1590*/  USHF.R.U32.HI UR4, URZ, UR13, UR4 ;  /* 0x0000000dff047299 */ /* 0x008fe40008011604 */
[----:B------:R-:W-:Y:S02]  /*15a0*/  USEL UR5, UR28, UR6, !UP2 ;  /* 0x000000061c057287 */ /* 0x000fe4000d000000 */
[----:B------:R-:W-:-:S04]  /*15b0*/  USEL UR4, UR23, UR4, !UP0 ;  /* 0x0000000417047287 */ /* 0x000fc8000c000000 */
[----:B------:R-:W-:Y:S02]  /*15c0*/  UIADD3 UR6, UPT, UPT, UR5, -UR4, URZ ;  /* 0x8000000405067290 */ /* 0x000fe4000fffe0ff */
[----:B------:R-:W-:Y:S02]  /*15d0*/  UIADD3 UR4, UPT, UPT, -UR5, UR4, URZ ;  /* 0x0000000405047290 */ /* 0x000fe4000fffe1ff */
[----:B------:R-:W-:Y:S02]  /*15e0*/  UIMAD UR23, UR6, UR10, UR23 ;  /* 0x0000000a061772a4 */ /* 0x000fe4000f8e0217 */
[----:B------:R-:W-:-:S12]  /*15f0*/  UIMAD UR28, UR4, UR12, UR28 ;  /* 0x0000000c041c72a4 */ /* 0x000fd8000f8e021c */
.L_x_16:
[----:B------:R-:W-:Y:S01]  /*1600*/  BAR.SYNC.DEFER_BLOCKING 0x0 ;  /* 0x0000000000007b1d */ /* 0x000fe20000010000 */
[----:B------:R-:W-:Y:S01]  /*1610*/  UISETP.NE.AND UP0, UPT, UR18, 0x2, UPT ;  /* 0x000000021200788c */ /* 0x000fe2000bf05270 */
[----:B------:R-:W-:Y:S02]  /*1620*/  ISETP.NE.OR P3, PT, R0, 0x2, !P3 ;  /* 0x000000020000780c */ /* 0x000fe40005f65670 */
[----:B------:R-:W-:Y:S02]  /*1630*/  LOP3.LUT R0, R92, 0x1f, RZ, 0xc0, !PT ;  /* 0x0000001f5c007812 */ /* 0x000fe400078ec0ff */
[----:B------:R-:W1:Y:S04]  /*1640*/  LDCU UR39, c[0x0][0xc24] ;  /* 0x00018480ff2777ac */ /* 0x000e680008000800 */
[----:B------:R-:W-:Y:S05]  /*1650*/  BRA.U UP0, `(.L_x_17) ;  /* 0x0000002d00fc7547 */ /* 0x000fea000b800000 */
[----:B------:R-:W2:Y:S01]  /*1660*/  LDCU UR7, c[0x0][0x394] ;  /* 0x00007280ff0777ac */ /* 0x000ea20008000800 */
[----:B------:R-:W-:Y:S01]  /*1670*/  PLOP3.LUT P1, PT, PT, PT, UP3, 0x80, 0x8 ;  /* 0x000000000008781c */ /* 0x000fe20003f2f038 */
[----:B------:R-:W-:Y:S01]  /*1680*/  IMAD.MOV.U32 R2, RZ, RZ, RZ ;  /* 0x000000ffff027224 */ /* 0x000fe200078e00ff */
[----:B------:R-:W-:Y:S01]  /*1690*/  ISETP.EQ.OR P2, PT, R0, RZ, P3 ;  /* 0x000000ff0000720c */ /* 0x000fe20001f42670 */
[----:B------:R-:W3:Y:S01]  /*16a0*/  LDCU UR6, c[0x0][0x5d8] ;  /* 0x0000bb00ff0677ac */ /* 0x000ee20008000800 */
[----:B------:R-:W-:Y:S01]  /*16b0*/  PLOP3.LUT P1, PT, P1, PT, PT, 0x8, 0x80 ;  /* 0x000000000080781c */ /* 0x000fe20000f2e170 */
[----:B------:R-:W4:Y:S01]  /*16c0*/  LDCU UR58, c[0x0][0x370] ;  /* 0x00006e00ff3a77ac */ /* 0x000f220008000800 */
[----:B------:R-:W1:Y:S01]  /*16d0*/  LDCU.64 UR48, c[0x0][0x348] ;  /* 0x00006900ff3077ac */ /* 0x000e620008000a00 */
[----:B------:R-:W1:Y:S01]  /*16e0*/  LDCU UR57, c[0x0][0x374] ;  /* 0x00006e80ff3977ac */ /* 0x000e620008000800 */
[----:B--2---:R-:W-:Y:S02]  /*16f0*/  UIADD3 UR5, UPT, UPT, UR7, 0x1f, URZ ;  /* 0x0000001f07057890 */ /* 0x004fe4000fffe0ff */
[----:B---3--:R-:W-:-:S02]  /*1700*/  UIADD3 UR6, UPT, UPT, UR6, 0x7f, URZ ;  /* 0x0000007f06067890 */ /* 0x008fc4000fffe0ff */
[----:B------:R-:W-:Y:S02]  /*1710*/  USHF.R.S32.HI UR4, URZ, 0x1f, UR5 ;  /* 0x0000001fff047899 */ /* 0x000fe40008011405 */
[----:B------:R-:W-:Y:S02]  /*1720*/  UIADD3 UR62, UPT, UPT, UR7, 0x3e, URZ ;  /* 0x0000003e073e7890 */ /* 0x000fe4000fffe0ff */
[----:B------:R-:W-:Y:S02]  /*1730*/  ULEA.HI UR4, UR4, UR5, URZ, 0x5 ;  /* 0x0000000504047291 */ /* 0x000fe4000f8f28ff */
[----:B------:R-:W-:Y:S02]  /*1740*/  UIADD3 UR5, UPT, UPT, UR7, -0x1, URZ ;  /* 0xffffffff07057890 */ /* 0x000fe4000fffe0ff */
[----:B------:R-:W-:Y:S02]  /*1750*/  USHF.R.S32.HI UR60, URZ, 0x5, UR4 ;  /* 0x00000005ff3c7899 */ /* 0x000fe40008011404 */
[----:B------:R-:W-:-:S02]  /*1760*/  UISETP.GE.U32.AND UP1, UPT, UR5, -0x3f, UPT ;  /* 0xffffffc10500788c */ /* 0x000fc4000bf26070 */
[----:B------:R-:W-:Y:S02]  /*1770*/  UISETP.LT.U32.AND UP0, UPT, UR60, 0x22, UPT ;  /* 0x000000223c00788c */ /* 0x000fe4000bf01070 */
[----:B------:R-:W-:Y:S02]  /*1780*/  USHF.R.S32.HI UR4, URZ, 0x1f, UR6 ;  /* 0x0000001fff047899 */ /* 0x000fe40008011406 */
[----:B------:R-:W-:Y:S02]  /*1790*/  USEL UR59, UR60, 0x22, UP0 ;  /* 0x000000223c3b7887 */ /* 0x000fe40008000000 */
[----:B------:R-:W-:Y:S02]  /*17a0*/  ULEA.HI UR4, UR4, UR6, URZ, 0x7 ;  /* 0x0000000604047291 */ /* 0x000fe4000f8f38ff */
[----:B------:R-:W-:Y:S02]  /*17b0*/  UIADD3 UR46, UPT, UPT, UR59, -0x1, URZ ;  /* 0xffffffff3b2e7890 */ /* 0x000fe4000fffe0ff */
[----:B------:R-:W-:-:S02]  /*17c0*/  @UP1 UIADD3 UR46, UPT, UPT, UR59, URZ, URZ ;  /* 0x000000ff3b2e1290 */ /* 0x000fc4000fffe0ff */
[----:B------:R-:W-:Y:S02]  /*17d0*/  USHF.R.S32.HI UR56, URZ, 0x7, UR4 ;  /* 0x00000007ff387899 */ /* 0x000fe40008011404 */
[----:B------:R-:W-:Y:S02]  /*17e0*/  UIADD3 UR61, UPT, UPT, UR60, -UR59, URZ ;  /* 0x8000003b3c3d7290 */ /* 0x000fe4000fffe0ff */
[----:B------:R-:W-:Y:S01]  /*17f0*/  UIADD3 UR46, UPT, UPT, UR46, 0x1, URZ ;  /* 0x000000012e2e7890 */ /* 0x000fe2000fffe0ff */
[----:B------:R-:W-:Y:S01]  /*1800*/  UMOV UR29, 0x1 ;  /* 0x00000001001d7882 */ /* 0x000fe20000000000 */
[----:B-1--4-:R-:W-:-:S10]  /*1810*/  UMOV UR31, URZ ;  /* 0x000000ff001f7c82 */ /* 0x012fd40008000000 */
.L_x_33:
[----:B------:R-:W-:Y:S01]  /*1820*/  IMAD.U32 R4, RZ, RZ, UR56 ;  /* 0x00000038ff047e24 */ /* 0x000fe2000f8e00ff */
[----:B------:R-:W1:Y:S04]  /*1830*/  LDCU UR55, c[0x0][0x5dc] ;  /* 0x0000bb80ff3777ac */ /* 0x000e680008000800 */
[-C--:B------:R-:W-:Y:S01]  /*1840*/  IABS R0, R4.reuse ;  /* 0x0000000400007213 */ /* 0x080fe20000000000 */
[----:B------:R-:W2:Y:S01]  /*1850*/  LDCU UR54, c[0x0][0x5e0] ;  /* 0x0000bc00ff3677ac */ /* 0x000ea20008000800 */
[----:B------:R-:W-:Y:S02]  /*1860*/  IABS R4, R4 ;  /* 0x0000000400047213 */ /* 0x000fe40000000000 */
[----:B------:R-:W-:Y:S01]  /*1870*/  R2UR UR6, R0 ;  /* 0x00000000000672ca */ /* 0x000fe200000e0000 */
[----:B------:R-:W-:Y:S01]  /*1880*/  UMOV UR30, 0x400 ;  /* 0x00000400001e7882 */ /* 0x000fe20000000000 */
[----:B------:R-:W-:Y:S01]  /*1890*/  USHF.L.U32 UR42, UR28, 0x6, URZ ;  /* 0x000000061c2a7899 */ /* 0x000fe200080006ff */
[----:B------:R-:W-:Y:S01]  /*18a0*/  UMOV UR19, URZ ;  /* 0x000000ff00137c82 */ /* 0x000fe20008000000 */
[----:B-1----:R-:W-:-:S09]  /*18b0*/  IMAD.U32 R3, RZ, RZ, UR55 ;  /* 0x00000037ff037e24 */ /* 0x002fd2000f8e00ff */
[----:B------:R-:W1:Y:S08]  /*18c0*/  I2F.RP R6, UR6 ;  /* 0x0000000600067d06 */ /* 0x000e700008209400 */
[----:B-1----:R-:W1:Y:S02]  /*18d0*/  MUFU.RCP R5, R6 ;  /* 0x0000000600057308 */ /* 0x002e640000001000 */
[----:B-1----:R-:W-:-:S06]  /*18e0*/  VIADD R5, R5, 0xffffffe ;  /* 0x0ffffffe05057836 */ /* 0x002fcc0000000000 */
[----:B------:R-:W1:Y:S02]  /*18f0*/  F2I.FTZ.U32.TRUNC.NTZ R0, R5 ;  /* 0x0000000500007305 */ /* 0x000e64000021f000 */
[----:B-1----:R-:W-:Y:S02]  /*1900*/  R2UR UR5, R0 ;  /* 0x00000000000572ca */ /* 0x002fe400000e0000 */
[----:B------:R-:W-:Y:S01]  /*1910*/  IABS R0, R3 ;  /* 0x0000000300007213 */ /* 0x000fe20000000000 */
[----:B------:R-:W-:-:S03]  /*1920*/  IMAD.U32 R3, RZ, RZ, UR23 ;  /* 0x00000017ff037e24 */ /* 0x000fc6000f8e00ff */
[----:B------:R-:W-:Y:S01]  /*1930*/  R2UR UR9, R0 ;  /* 0x00000000000972ca */ /* 0x000fe200000e0000 */
[----:B------:R-:W-:Y:S01]  /*1940*/  IMAD.MOV R0, RZ, RZ, -R4 ;  /* 0x000000ffff007224 */ /* 0x000fe200078e0a04 */
[----:B------:R-:W-:-:S04]  /*1950*/  IABS R3, R3 ;  /* 0x0000000300037213 */ /* 0x000fc80000000000 */
[----:B------:R-:W-:Y:S01]  /*1960*/  R2UR UR8, R3 ;  /* 0x00000000030872ca */ /* 0x000fe200000e0000 */
[----:B------:R-:W-:-:S04]  /*1970*/  UIADD3 UR4, UPT, UPT, URZ, -UR5, URZ ;  /* 0x80000005ff047290 */ /* 0x000fc8000fffe0ff */
[----:B------:R-:W-:Y:S02]  /*1980*/  UIMAD UR7, UR4, UR6, URZ ;  /* 0x00000006040772a4 */ /* 0x000fe4000f8e02ff */
[----:B------:R-:W1:Y:S01]  /*1990*/  I2F.RP R3, UR9 ;  /* 0x0000000900037d06 */ /* 0x000e620008209400 */
[----:B------:R-:W-:Y:S02]  /*19a0*/  UMOV UR4, URZ ;  /* 0x000000ff00047c82 */ /* 0x000fe40008000000 */
[----:B------:R-:W-:Y:S02]  /*19b0*/  UIMAD.WIDE.U32 UR4, UR5, UR7, UR4 ;  /* 0x00000007050472a5 */ /* 0x000fe4000f8e0004 */
[----:B------:R-:W-:-:S05]  /*19c0*/  R2UR UR7, R0 ;  /* 0x00000000000772ca */ /* 0x000fca00000e0000 */
[----:B------:R-:W-:Y:S02]  /*19d0*/  UMOV UR4, UR5 ;  /* 0x0000000500047c82 */ /* 0x000fe40008000000 */
[----:B------:R-:W-:Y:S01]  /*19e0*/  UIMAD.WIDE.U32 UR4, UR4, UR8, URZ ;  /* 0x00000008040472a5 */ /* 0x000fe2000f8e00ff */
[----:B-1----:R-:W1:Y:S06]  /*19f0*/  MUFU.RCP R3, R3 ;  /* 0x0000000300037308 */ /* 0x002e6c0000001000 */
[----:B------:R-:W-:Y:S02]  /*1a00*/  UMOV UR4, UR5 ;  /* 0x0000000500047c82 */ /* 0x000fe40008000000 */
[----:B------:R-:W-:-:S04]  /*1a10*/  UIMAD UR5, UR4, UR7, UR8 ;  /* 0x00000007040572a4 */ /* 0x000fc8000f8e0208 */
[----:B------:R-:W-:Y:S01]  /*1a20*/  UISETP.GT.U32.AND UP0, UPT, UR6, UR5, UPT ;  /* 0x000000050600728c */ /* 0x000fe2000bf04070 */
[----:B-1----:R-:W-:-:S10]  /*1a30*/  VIADD R4, R3, 0xffffffe ;  /* 0x0ffffffe03047836 */ /* 0x002fd40000000000 */
[----:B------:R-:W-:Y:S01]  /*1a40*/  @!UP0 UIADD3 UR5, UPT, UPT, UR5, -UR6, URZ ;  /* 0x8000000605058290 */ /* 0x000fe2000fffe0ff */
[----:B------:R-:W1:Y:S01]  /*1a50*/  F2I.FTZ.U32.TRUNC.NTZ R0, R4 ;  /* 0x0000000400007305 */ /* 0x000e62000021f000 */
[----:B------:R-:W-:Y:S02]  /*1a60*/  @!UP0 UIADD3 UR4, UPT, UPT, UR4, 0x1, URZ ;  /* 0x0000000104048890 */ /* 0x000fe4000fffe0ff */
[----:B------:R-:W-:Y:S02]  /*1a70*/  UISETP.GE.U32.AND UP1, UPT, UR5, UR6, UPT ;  /* 0x000000060500728c */ /* 0x000fe4000bf26070 */
[----:B------:R-:W-:-:S04]  /*1a80*/  ULOP3.LUT UR5, UR23, UR56, URZ, 0x3c, !UPT ;  /* 0x0000003817057292 */ /* 0x000fc8000f8e3cff */
[----:B------:R-:W-:-:S05]  /*1a90*/  UISETP.GE.AND UP0, UPT, UR5, URZ, UPT ;  /* 0x000000ff0500728c */ /* 0x000fca000bf06270 */
[----:B------:R-:W-:Y:S01]  /*1aa0*/  @UP1 UIADD3 UR4, UPT, UPT, UR4, 0x1, URZ ;  /* 0x0000000104041890 */ /* 0x000fe2000fffe0ff */
[----:B-1----:R-:W-:Y:S01]  /*1ab0*/  R2UR UR5, R0 ;  /* 0x00000000000572ca */ /* 0x002fe200000e0000 */
[----:B------:R-:W-:Y:S01]  /*1ac0*/  UISETP.NE.AND UP1, UPT, UR56, URZ, UPT ;  /* 0x000000ff3800728c */ /* 0x000fe2000bf25270 */
[----:B--2---:R-:W-:-:S04]  /*1ad0*/  IMAD.U32 R0, RZ, RZ, UR54 ;  /* 0x00000036ff007e24 */ /* 0x004fc8000f8e00ff */
[----:B------:R-:W-:Y:S01]  /*1ae0*/  UMOV UR8, UR4 ;  /* 0x0000000400087c82 */ /* 0x000fe20008000000 */
[----:B------:R-:W-:Y:S01]  /*1af0*/  IABS R0, R0 ;  /* 0x0000000000007213 */ /* 0x000fe20000000000 */
[----:B------:R-:W-:-:S03]  /*1b00*/  @!UP0 UIADD3 UR8, UPT, UPT, -UR8, URZ, URZ ;  /* 0x000000ff08088290 */ /* 0x000fc6000fffe1ff */
[----:B------:R-:W-:Y:S01]  /*1b10*/  R2UR UR10, R0 ;  /* 0x00000000000a72ca */ /* 0x000fe200000e0000 */
[----:B------:R-:W-:Y:S02]  /*1b20*/  @!UP1 ULOP3.LUT UR8, URZ, UR56, URZ, 0x33, !UPT ;  /* 0x00000038ff089292 */ /* 0x000fe4000f8e33ff */
[----:B------:R-:W-:-:S04]  /*1b30*/  UIADD3 UR4, UPT, UPT, URZ, -UR5, URZ ;  /* 0x80000005ff047290 */ /* 0x000fc8000fffe0ff */
[----:B------:R-:W-:Y:S01]  /*1b40*/  IMAD.U32 R3, RZ, RZ, UR8 ;  /* 0x00000008ff037e24 */ /* 0x000fe2000f8e00ff */
[----:B------:R-:W-:-:S03]  /*1b50*/  UIMAD UR6, UR4, UR9, URZ ;  /* 0x00000009040672a4 */ /* 0x000fc6000f8e02ff */
[----:B------:R-:W-:Y:S01]  /*1b60*/  UMOV UR4, URZ ;  /* 0x000000ff00047c82 */ /* 0x000fe20008000000 */
[----:B------:R-:W-:Y:S01]  /*1b70*/  IABS R3, R3 ;  /* 0x0000000300037213 */ /* 0x000fe20000000000 */
[----:B------:R-:W-:-:S03]  /*1b80*/  UIMAD.WIDE.U32 UR4, UR5, UR6, UR4 ;  /* 0x00000006050472a5 */ /* 0x000fc6000f8e0004 */
[----:B------:R-:W-:Y:S02]  /*1b90*/  R2UR UR7, R3 ;  /* 0x00000000030772ca */ /* 0x000fe400000e0000 */
[----:B------:R-:W1:Y:S01]  /*1ba0*/  I2F.RP R3, UR10 ;  /* 0x0000000a00037d06 */ /* 0x000e620008209400 */
[----:B------:R-:W2:Y:S01]  /*1bb0*/  S2UR UR6, SR_CgaCtaId ;  /* 0x00000000000679c3 */ /* 0x000ea20000008800 */
[----:B------:R-:W-:-:S09]  /*1bc0*/  UMOV UR4, UR5 ;  /* 0x0000000500047c82 */ /* 0x000fd20008000000 */
[----:B------:R-:W-:Y:S01]  /*1bd0*/  UIMAD.WIDE.U32 UR4, UR4, UR7, URZ ;  /* 0x00000007040472a5 */ /* 0x000fe2000f8e00ff */
[----:B-1----:R-:W1:Y:S06]  /*1be0*/  MUFU.RCP R0, R3 ;  /* 0x0000000300007308 */ /* 0x002e6c0000001000 */
[----:B------:R-:W-:Y:S02]  /*1bf0*/  UMOV UR4, UR5 ;  /* 0x0000000500047c82 */ /* 0x000fe40008000000 */
[----:B------:R-:W-:-:S04]  /*1c00*/  UIADD3 UR5, UPT, UPT, -UR4, URZ, URZ ;  /* 0x000000ff04057290 */ /* 0x000fc8000fffe1ff */
[----:B------:R-:W-:Y:S02]  /*1c10*/  UIMAD UR5, UR9, UR5, UR7 ;  /* 0x00000005090572a4 */ /* 0x000fe4000f8e0207 */
[----:B--2---:R-:W-:Y:S02]  /*1c20*/  ULEA UR30, UR6, UR30, 0x18 ;  /* 0x0000001e061e7291 */ /* 0x004fe4000f8ec0ff */
[----:B------:R-:W-:Y:S02]  /*1c30*/  UISETP.GT.U32.AND UP0, UPT, UR9, UR5, UPT ;  /* 0x000000050900728c */ /* 0x000fe4000bf04070 */
[----:B------:R-:W-:Y:S01]  /*1c40*/  ULEA UR6, UR31, UR30, 0x3 ;  /* 0x0000001e1f067291 */ /* 0x000fe2000f8e18ff */
[----:B-1----:R-:W-:Y:S02]  /*1c50*/  VIADD R0, R0, 0xffffffe ;  /* 0x0ffffffe00007836 */ /* 0x002fe40000000000 */
[----:B------:R-:W-:-:S04]  /*1c60*/  IMAD.U32 R3, RZ, RZ, UR29 ;  /* 0x0000001dff037e24 */ /* 0x000fc8000f8e00ff */
[----:B------:R-:W1:Y:S02]  /*1c70*/  F2I.FTZ.U32.TRUNC.NTZ R0, R0 ;  /* 0x0000000000007305 */ /* 0x000e64000021f000 */
[----:B------:R-:W-:Y:S01]  /*1c80*/  @!UP0 UIADD3 UR5, UPT, UPT, UR5, -UR9, URZ ;  /* 0x8000000905058290 */ /* 0x000fe2000fffe0ff */
[----:B------:R-:W-:Y:S01]  /*1c90*/  SHF.L.U32 R3, R3, 0x1f, RZ ;  /* 0x0000001f03037819 */ /* 0x000fe200000006ff */
[----:B------:R-:W-:Y:S02]  /*1ca0*/  @!UP0 UIADD3 UR4, UPT, UPT, UR4, 0x1, URZ ;  /* 0x0000000104048890 */ /* 0x000fe4000fffe0ff */
[----:B------:R-:W-:Y:S01]  /*1cb0*/  UISETP.GE.U32.AND UP1, UPT, UR5, UR9, UPT ;  /* 0x000000090500728c */ /* 0x000fe2000bf26070 */
[----:B------:R2:W3:Y:S01]  /*1cc0*/  SYNCS.PHASECHK.TRANS64.TRYWAIT P0, [UR6+0x110], R3 ;  /* 0x00011003ff0075a7 */ /* 0x0004e20008001106 */
[----:B------:R-:W-:Y:S01]  /*1cd0*/  ULOP3.LUT UR5, UR8, UR55, URZ, 0x3c, !UPT ;  /* 0x0000003708057292 */ /* 0x000fe2000f8e3cff */
[----:B------:R-:W-:-:S03]  /*1ce0*/  UMOV UR6, URZ ;  /* 0x000000ff00067c82 */ /* 0x000fc60008000000 */
[----:B------:R-:W-:Y:S01]  /*1cf0*/  UISETP.GE.AND UP0, UPT, UR5, URZ, UPT ;  /* 0x000000ff0500728c */ /* 0x000fe2000bf06270 */
[----:B-1----:R-:W-:-:S04]  /*1d00*/  R2UR UR7, R0 ;  /* 0x00000000000772ca */ /* 0x002fc800000e0000 */
[----:B------:R-:W-:Y:S02]  /*1d10*/  @UP1 UIADD3 UR4, UPT, UPT, UR4, 0x1, URZ ;  /* 0x0000000104041890 */ /* 0x000fe4000fffe0ff */
[----:B------:R-:W-:-:S05]  /*1d20*/  UISETP.NE.AND UP1, UPT, UR55, URZ, UPT ;  /* 0x000000ff3700728c */ /* 0x000fca000bf25270 */
[----:B------:R-:W-:Y:S02]  /*1d30*/  UMOV UR5, UR4 ;  /* 0x0000000400057c82 */ /* 0x000fe40008000000 */
[----:B------:R-:W-:Y:S02]  /*1d40*/  @!UP0 UIADD3 UR5, UPT, UPT, -UR5, URZ, URZ ;  /* 0x000000ff05058290 */ /* 0x000fe4000fffe1ff */
[----:B------:R-:W-:Y:S02]  /*1d50*/  UIADD3 UR4, UPT, UPT, URZ, -UR7, URZ ;  /* 0x80000007ff047290 */ /* 0x000fe4000fffe0ff */
[----:B------:R-:W-:Y:S02]  /*1d60*/  @!UP1 ULOP3.LUT UR5, URZ, UR55, URZ, 0x33, !UPT ;  /* 0x00000037ff059292 */ /* 0x000fe4000f8e33ff */
[----:B------:R-:W-:-:S04]  /*1d70*/  UIMAD UR4, UR4, UR10, URZ ;  /* 0x0000000a040472a4 */ /* 0x000fc8000f8e02ff */
[----:B------:R-:W-:Y:S01]  /*1d80*/  IMAD.U32 R0, RZ, RZ, UR5 ;  /* 0x00000005ff007e24 */ /* 0x000fe2000f8e00ff */
[----:B------:R-:W-:-:S04]  /*1d90*/  UIMAD.WIDE.U32 UR6, UR7, UR4, UR6 ;  /* 0x00000004070672a5 */ /* 0x000fc8000f8e0006 */
[----:B------:R-:W-:-:S03]  /*1da0*/  IABS R0, R0 ;  /* 0x0000000000007213 */ /* 0x000fc60000000000 */
[----:B------:R-:W-:Y:S01]  /*1db0*/  UMOV UR6, UR7 ;  /* 0x0000000700067c82 */ /* 0x000fe20008000000 */
[----:B------:R-:W-:-:S13]  /*1dc0*/  R2UR UR9, R0 ;  /* 0x00000000000972ca */ /* 0x000fda00000e0000 */
[----:B------:R-:W-:-:S07]  /*1dd0*/  UIMAD.WIDE.U32 UR6, UR6, UR9, URZ ;  /* 0x00000009060672a5 */ /* 0x000fce000f8e00ff */
[----:B------:R-:W-:Y:S01]  /*1de0*/  UMOV UR4, UR7 ;  /* 0x0000000700047c82 */ /* 0x000fe20008000000 */
[----:B------:R-:W-:Y:S02]  /*1df0*/  UIADD3 UR7, UPT, UPT, -UR5, URZ, URZ ;  /* 0x000000ff05077290 */ /* 0x000fe4000fffe1ff */
[----:B------:R-:W-:Y:S02]  /*1e00*/  UIADD3 UR6, UPT, UPT, -UR4, URZ, URZ ;  /* 0x000000ff04067290 */ /* 0x000fe4000fffe1ff */
[----:B------:R-:W-:Y:S02]  /*1e10*/  UIMAD UR55, UR55, UR7, UR8 ;  /* 0x00000007373772a4 */ /* 0x000fe4000f8e0208 */
[----:B------:R-:W-:-:S04]  /*1e20*/  UIMAD UR6, UR10, UR6, UR9 ;  /* 0x000000060a0672a4 */ /* 0x000fc8000f8e0209 */
[----:B------:R-:W-:-:S11]  /*1e30*/  UISETP.GT.U32.AND UP0, UPT, UR10, UR6, UPT ;  /* 0x000000060a00728c */ /* 0x000fd6000bf04070 */
[----:B------:R-:W-:Y:S02]  /*1e40*/  @!UP0 UIADD3 UR6, UPT, UPT, UR6, -UR10, URZ ;  /* 0x8000000a06068290 */ /* 0x000fe4000fffe0ff */
[----:B------:R-:W-:Y:S02]  /*1e50*/  @!UP0 UIADD3 UR4, UPT, UPT, UR4, 0x1, URZ ;  /* 0x0000000104048890 */ /* 0x000fe4000fffe0ff */
[----:B------:R-:W-:Y:S02]  /*1e60*/  UISETP.GE.U32.AND UP1, UPT, UR6, UR10, UPT ;  /* 0x0000000a0600728c */ /* 0x000fe4000bf26070 */
[----:B------:R-:W-:-:S04]  /*1e70*/  ULOP3.LUT UR6, UR5, UR54, URZ, 0x3c, !UPT ;  /* 0x0000003605067292 */ /* 0x000fc8000f8e3cff */
[----:B------:R-:W-:-:S05]  /*1e80*/  UISETP.GE.AND UP0, UPT, UR6, URZ, UPT ;  /* 0x000000ff0600728c */ /* 0x000fca000bf06270 */
[----:B------:R-:W-:Y:S02]  /*1e90*/  @UP1 UIADD3 UR4, UPT, UPT, UR4, 0x1, URZ ;  /* 0x0000000104041890 */ /* 0x000fe4000fffe0ff */
[----:B------:R-:W-:-:S05]  /*1ea0*/  UISETP.NE.AND UP1, UPT, UR54, URZ, UPT ;  /* 0x000000ff3600728c */ /* 0x000fca000bf25270 */
[----:B------:R-:W-:Y:S01]  /*1eb0*/  UMOV UR47, UR4 ;  /* 0x00000004002f7c82 */ /* 0x000fe20008000000 */
[----:B------:R-:W-:Y:S02]  /*1ec0*/  UIADD3 UR4, UPT, UPT, -UR8, URZ, URZ ;  /* 0x000000ff08047290 */ /* 0x000fe4000fffe1ff */
[----:B------:R-:W-:Y:S02]  /*1ed0*/  @!UP0 UIADD3 UR47, UPT, UPT, -UR47, URZ, URZ ;  /* 0x000000ff2f2f8290 */ /* 0x000fe4000fffe1ff */
[----:B------:R-:W-:Y:S02]  /*1ee0*/  UISETP.GE.U32.AND UP0, UPT, UR62, 0x3f, UPT ;  /* 0x0000003f3e00788c */ /* 0x000fe4000bf06070 */
[----:B------:R-:W-:Y:S02]  /*1ef0*/  @!UP1 ULOP3.LUT UR47, URZ, UR54, URZ, 0x33, !UPT ;  /* 0x00000036ff2f9292 */ /* 0x000fe4000f8e33ff */
[----:B------:R-:W-:Y:S02]  /*1f00*/  UIMAD UR4, UR56, UR4, UR23 ;  /* 0x00000004380472a4 */ /* 0x000fe4000f8e0217 */
[----:B------:R-:W-:-:S02]  /*1f10*/  UIADD3 UR6, UPT, UPT, -UR47, URZ, URZ ;  /* 0x000000ff2f067290 */ /* 0x000fc4000fffe1ff */
[----:B------:R-:W-:Y:S02]  /*1f20*/  USHF.L.U32 UR10, UR4, 0x7, URZ ;  /* 0x00000007040a7899 */ /* 0x000fe400080006ff */
[----:B------:R-:W-:Y:S01]  /*1f30*/  UIMAD UR54, UR54, UR6, UR5 ;  /* 0x00000006363672a4 */ /* 0x000fe2000f8e0205 */
[----:B--23--:R-:W-:Y:S11]  /*1f40*/  BRA.U !UP0, `(.L_x_18) ;  /* 0x0000000508587547 */ /* 0x00cff6000b800000 */
[----:B------:R-:W1:Y:S01]  /*1f50*/  LDCU UR11, c[0x0][0x5c8] ;  /* 0x0000b900ff0b77ac */ /* 0x000e620008000800 */
[----:B------:R-:W1:Y:S01]  /*1f60*/  LDCU UR37, c[0x0][0x600] ;  /* 0x0000c000ff2577ac */ /* 0x000e620008000800 */
[----:B------:R-:W2:Y:S01]  /*1f70*/  LDCU.64 UR8, c[0x0][0x5c0] ;  /* 0x0000b800ff0877ac */ /* 0x000ea20008000a00 */
[----:B------:R-:W2:Y:S01]  /*1f80*/  LDCU.64 UR44, c[0x0][0x5f8] ;  /* 0x0000bf00ff2c77ac */ /* 0x000ea20008000a00 */
[----:B------:R-:W3:Y:S01]  /*1f90*/  LDCU UR24, c[0x0][0x5a8] ;  /* 0x0000b500ff1877ac */ /* 0x000ee20008000800 */
[----:B------:R-:W4:Y:S01]  /*1fa0*/  LDCU UR23, c[0x0][0x59c] ;  /* 0x0000b380ff1777ac */ /* 0x000f220008000800 */
[----:B-1----:R-:W-:Y:S01]  /*1fb0*/  UIMAD UR37, UR47, UR11, UR37 ;  /* 0x0000000b2f2572a4 */ /* 0x002fe2000f8e0225 */
[----:B------:R-:W1:Y:S01]  /*1fc0*/  LDCU UR22, c[0x0][0x590] ;  /* 0x0000b200ff1677ac */ /* 0x000e620008000800 */
[----:B------:R-:W1:Y:S01]  /*1fd0*/  LDCU UR28, c[0x0][0x594] ;  /* 0x0000b280ff1c77ac */ /* 0x000e620008000800 */
[----:B------:R-:W1:Y:S01]  /*1fe0*/  LDCU UR27, c[0x0][0x598] ;  /* 0x0000b300ff1b77ac */ /* 0x000e620008000800 */
[----:B------:R-:W1:Y:S01]  /*1ff0*/  LDCU UR26, c[0x0][0x5ac] ;  /* 0x0000b580ff1a77ac */ /* 0x000e620008000800 */
[----:B------:R-:W1:Y:S01]  /*2000*/  LDCU UR25, c[0x0][0x5b0] ;  /* 0x0000b600ff1977ac */ /* 0x000e620008000800 */
[----:B------:R-:W1:Y:S01]  /*2010*/  LDCU UR5, c[0x0][0x5cc] ;  /* 0x0000b980ff0577ac */ /* 0x000e620008000800 */
[----:B------:R-:W1:Y:S01]  /*2020*/  LDCU UR4, c[0x0][0x5ec] ;  /* 0x0000bd80ff0477ac */ /* 0x000e620008000800 */
[----:B------:R-:W1:Y:S01]  /*2030*/  LDCU.64 UR20, c[0x0][0x5a0] ;  /* 0x0000b400ff1477ac */ /* 0x000e620008000a00 */
[----:B------:R-:W1:Y:S01]  /*2040*/  LDCU.64 UR16, c[0x0][0x5d0] ;  /* 0x0000ba00ff1077ac */ /* 0x000e620008000a00 */
[----:B------:R-:W1:Y:S01]  /*2050*/  LDCU.64 UR6, c[0x0][0x5f0] ;  /* 0x0000be00ff0677ac */ /* 0x000e620008000a00 */
[----:B--2---:R-:W-:-:S02]  /*2060*/  UIMAD UR44, UR55, UR8, UR44 ;  /* 0x00000008372c72a4 */ /* 0x004fc4000f8e022c */
[----:B------:R-:W-:Y:S01]  /*2070*/  UIMAD UR38, UR54, UR9, UR45 ;  /* 0x00000009362672a4 */ /* 0x000fe2000f8e022d */
[----:B------:R-:W-:Y:S01]  /*2080*/  UMOV UR18, URZ ;  /* 0x000000ff00127c82 */ /* 0x000fe20008000000 */
[----:B---34-:R-:W-:-:S10]  /*2090*/  UMOV UR11, UR31 ;  /* 0x0000001f000b7c82 */ /* 0x018fd40008000000 */
.L_x_23:
[----:B------:R-:W-:Y:S01]  /*20a0*/  @!P3 MOV R3, 0x1800 ;  /* 0x000018000003b802 */ /* 0x000fe20000000f00 */
[----:B------:R-:W-:Y:S01]  /*20b0*/  ULEA UR41, UR11, UR30, 0x3 ;  /* 0x0000001e0b297291 */ /* 0x000fe2000f8e18ff */
[----:B---3--:R-:W-:Y:S11]  /*20c0*/  @P0 BRA `(.L_x_19) ;  /* 0x0000000000100947 */ /* 0x008ff60003800000 */
[----:B------:R-:W-:Y:S04]  /*20d0*/  MOV R0, UR29 ;  /* 0x0000001d00007c02 */ /* 0x000fe80008000f00 */
[----:B------:R-:W-:Y:S04]  /*20e0*/  SHF.L.U32 R5, R0, 0x1f, RZ ;  /* 0x0000001f00057819 */ /* 0x000fe800000006ff */
[----:B------:R-:W2:Y:S02]  /*20f0*/  SYNCS.PHASECHK.TRANS64.TRYWAIT P0, [UR41+0x110], R5 ;  /* 0x00011005ff0075a7 */ /* 0x000ea40008001129 */
[----:B--2---:R-:W-:Y:S05]  /*2100*/  @!P0 BRA `(.L_x_20) ;  /* 0x0000007c00188947 */ /* 0x004fea0003800000 */
.L_x_19:
[----:B------:R3:W-:Y:S01]  /*2110*/  @!P3 SYNCS.ARRIVE.TRANS64 RZ, [UR41], R3 ;  /* 0x00000003ffffb9a7 */ /* 0x0007e20008000029 */
[----:B------:R-:W-:Y:S04]  /*2120*/  BSSY.RECONVERGENT B0, `(.L_x_21) ;  /* 0x0000003000007945 */ /* 0x000fe80003800200 */
[----:B------:R-:W-:Y:S05]  /*2130*/  @P2 BRA `(.L_x_22) ;  /* 0x0000000000042947 */ /* 0x000fea0003800000 */
[----:B-1----:R-:W-:Y:S05]  /*2140*/  BPT.TRAP 0x1 ;  /* 0x000000040000795c */ /* 0x002fea0000300000 */
.L_x_22:
[----:B-1----:R-:W-:Y:S05]  /*2150*/  BSYNC.RECONVERGENT B0 ;  /* 0x0000000000007941 */ /* 0x002fea0003800200 */
.L_x_21:
[----:B------:R-:W-:Y:S02]  /*2160*/  UIADD3 UR8, UPT, UPT, UR11, 0x1, URZ ;  /* 0x000000010b087890 */ /* 0x000fe4000fffe0ff */
[----:B------:R-:W-:Y:S02]  /*2170*/  USHF.L.U32 UR43, UR18, 0x5, URZ ;  /* 0x00000005122b7899 */ /* 0x000fe400080006ff */
[----:B------:R-:W-:Y:S02]  /*2180*/  UISETP.NE.AND UP0, UPT, UR8, 0x22, UPT ;  /* 0x000000220800788c */ /* 0x000fe4000bf05270 */
[----:B------:R-:W-:Y:S02]  /*2190*/  ULEA UR19, UR11, UR30, 0xb ;  /* 0x0000001e0b137291 */ /* 0x000fe4000f8e58ff */
[----:B------:R-:W-:Y:S02]  /*21a0*/  USEL UR9, URZ, 0x1, UP0 ;  /* 0x00000001ff097887 */ /* 0x000fe40008000000 */
[----:B------:R-:W-:Y:S02]  /*21b0*/  USEL UR31, UR8, URZ, UP0 ;  /* 0x000000ff081f7287 */ /* 0x000fe40008000000 */
[----:B------:R-:W-:Y:S02]  /*21c0*/  ULOP3.LUT UR29, UR29, UR9, URZ, 0x3c, !UPT ;  /* 0x000000091d1d7292 */ /* 0x000fe4000f8e3cff */
[----:B------:R-:W-:Y:S02]  /*21d0*/  ULEA UR8, UR31, UR30, 0x3 ;  /* 0x0000001e1f087291 */ /* 0x000fe4000f8e18ff */
[----:B------:R-:W-:Y:S02]  /*21e0*/  UISETP.NE.AND UP0, UPT, UR22, 0x1, UPT ;  /* 0x000000011600788c */ /* 0x000fe4000bf05270 */
[----:B------:R-:W-:Y:S01]  /*21f0*/  UISETP.NE.AND UP2, UPT, UR24, 0x1, UPT ;  /* 0x000000011800788c */ /* 0x000fe2000bf45270 */
[----:B--2---:R-:W-:Y:S01]  /*2200*/  MOV R0, UR29 ;  /* 0x0000001d00007c02 */ /* 0x004fe20008000f00 */
[----:B------:R-:W-:Y:S02]  /*2210*/  UIADD3 UR34, UP1, UPT, UR48, 0x80, URZ ;  /* 0x0000008030227890 */ /* 0x000fe4000ff3e0ff */
[----:B------:R-:W-:Y:S01]  /*2220*/  UIADD3 UR40, UPT, UPT, UR19, 0x4600, URZ ;  /* 0x0000460013287890 */ /* 0x000fe2000fffe0ff */
[----:B---3--:R-:W-:Y:S01]  /*2230*/  SHF.L.U32 R3, R0, 0x1f, RZ ;  /* 0x0000001f00037819 */ /* 0x008fe200000006ff */
[----:B------:R-:W-:Y:S02]  /*2240*/  UIADD3.X UR35, UPT, UPT, URZ, UR49, URZ, UP1, !UPT ;  /* 0x00000031ff237290 */ /* 0x000fe40008ffe4ff */
[----:B------:R-:W-:Y:S01]  /*2250*/  UIADD3 UR18, UPT, UPT, UR18, 0x1, URZ ;  /* 0x0000000112127890 */ /* 0x000fe2000fffe0ff */
[----:B------:R2:W3:Y:S01]  /*2260*/  SYNCS.PHASECHK.TRANS64.TRYWAIT P0, [UR8+0x110], R3 ;  /* 0x00011003ff0075a7 */ /* 0x0004e20008001108 */
[----:B------:R-:W-:Y:S02]  /*2270*/  UIMAD.WIDE.U32 UR8, UR43, UR28, URZ ;  /* 0x0000001c2b0872a5 */ /* 0x000fe4000f8e00ff */
[----:B------:R-:W-:Y:S02]  /*2280*/  ULEA UR8, UR38, UR44, 0x5 ;  /* 0x0000002c26087291 */ /* 0x000fe4000f8e28ff */
[----:B------:R-:W-:Y:S02]  /*2290*/  USHF.R.U32.HI UR9, URZ, UR27, UR9 ;  /* 0x0000001bff097299 */ /* 0x000fe40008011609 */
[----:B------:R-:W-:Y:S02]  /*22a0*/  ULEA UR36, UR37, UR8, 0xa ;  /* 0x0000000825247291 */ /* 0x000fe4000f8e50ff */
[----:B------:R-:W-:Y:S02]  /*22b0*/  USEL UR9, UR43, UR9, !UP0 ;  /* 0x000000092b097287 */ /* 0x000fe4000c000000 */
[----:B------:R-:W-:Y:S02]  /*22c0*/  UISETP.NE.AND UP0, UPT, UR23, 0x1, UPT ;  /* 0x000000011700788c */ /* 0x000fe4000bf05270 */
[----:B------:R-:W-:Y:S02]  /*22d0*/  UIMAD.WIDE.U32 UR12, UR9, UR20, URZ ;  /* 0x00000014090c72a5 */ /* 0x000fe4000f8e00ff */
[----:B------:R-:W-:Y:S02]  /*22e0*/  ULEA UR12, UR11, UR30, 0xc ;  /* 0x0000001e0b0c7291 */ /* 0x000fe4000f8e60ff */
[----:B------:R-:W-:Y:S02]  /*22f0*/  USHF.R.U32.HI UR13, URZ, UR21, UR13 ;  /* 0x00000015ff0d7299 */ /* 0x000fe4000801160d */
[----:B------:R-:W-:Y:S02]  /*2300*/  UIADD3 UR8, UPT, UPT, UR12, 0x15600, URZ ;  /* 0x000156000c087890 */ /* 0x000fe4000fffe0ff */
[----:B------:R-:W-:Y:S02]  /*2310*/  USEL UR13, UR9, UR13, !UP0 ;  /* 0x0000000d090d7287 */ /* 0x000fe4000c000000 */
[----:B------:R-:W-:Y:S02]  /*2320*/  UIADD3 UR12, UPT, UPT, -UR9, URZ, URZ ;  /* 0x000000ff090c7290 */ /* 0x000fe4000fffe1ff */
[----:B------:R-:W-:Y:S02]  /*2330*/  UIMAD.WIDE.U32 UR14, UR13, UR26, URZ ;  /* 0x0000001a0d0e72a5 */ /* 0x000fe4000f8e00ff */
[----:B------:R-:W-:Y:S02]  /*2340*/  UIMAD UR12, UR22, UR12, UR43 ;  /* 0x0000000c160c72a4 */ /* 0x000fe4000f8e022b */
[----:B------:R-:W-:Y:S01]  /*2350*/  UIADD3 UR32, UP0, UPT, UR48, 0x180, URZ ;  /* 0x0000018030207890 */ /* 0x000fe2000ff1e0ff */
[----:B------:R-:W-:Y:S01]  /*2360*/  UMOV UR50, 0x0 ;  /* 0x0000000000327882 */ /* 0x000fe20000000000 */
[----:B------:R-:W-:Y:S02]  /*2370*/  UMOV UR51, 0x10000000 ;  /* 0x1000000000337882 */ /* 0x000fe40000000000 */
[----:B------:R-:W-:Y:S01]  /*2380*/  UIADD3.X UR33, UPT, UPT, URZ, UR49, URZ, UP0, !UPT ;  /* 0x00000031ff217290 */ /* 0x000fe200087fe4ff */
[----:B------:R-:W-:Y:S01]  /*2390*/  UTMALDG.2D [UR40], [UR34], desc[UR50] ;  /* 0x00003228220075b4 */ /* 0x000fe20008009000 */
[----:B------:R-:W-:Y:S01]  /*23a0*/  UISETP.NE.AND UP0, UPT, UR18, UR46, UPT ;  /* 0x0000002e1200728c */ /* 0x000fe2000bf05270 */
[----:B------:R-:W-:Y:S01]  /*23b0*/  UMOV UR14, UR15 ;  /* 0x0000000f000e7c82 */ /* 0x000fe20008000000 */
[----:B------:R-:W-:Y:S01]  /*23c0*/  UMOV UR19, UR46 ;  /* 0x0000002e00137c82 */ /* 0x000fe20008000000 */
[----:B------:R-:W-:Y:S04]  /*23d0*/  USHF.R.U32.HI UR11, URZ, UR25, UR14 ;  /* 0x00000019ff0b7299 */ /* 0x000fe8000801160e */
[----:B------:R-:W-:Y:S02]  /*23e0*/  USEL UR14, UR13, UR11, !UP2 ;  /* 0x0000000b0d0e7287 */ /* 0x000fe4000d000000 */
[----:B------:R-:W-:Y:S02]  /*23f0*/  UIADD3 UR11, UPT, UPT, -UR13, URZ, URZ ;  /* 0x000000ff0d0b7290 */ /* 0x000fe4000fffe1ff */
[----:B------:R-:W-:Y:S02]  /*2400*/  UIADD3 UR15, UPT, UPT, -UR14, URZ, URZ ;  /* 0x000000ff0e0f7290 */ /* 0x000fe4000fffe1ff */
[----:B------:R-:W-:Y:S02]  /*2410*/  UIMAD UR9, UR23, UR11, UR9 ;  /* 0x0000000b170972a4 */ /* 0x000fe4000f8e0209 */
[----:B------:R-:W-:Y:S02]  /*2420*/  UIMAD UR13, UR24, UR15, UR13 ;  /* 0x0000000f180d72a4 */ /* 0x000fe4000f8e020d */
[----:B------:R-:W-:Y:S02]  /*2430*/  UIMAD UR11, UR12, UR5, UR4 ;  /* 0x000000050c0b72a4 */ /* 0x000fe4000f8e0204 */
[----:B------:R-:W-:Y:S02]  /*2440*/  UIMAD UR12, UR9, UR16, UR6 ;  /* 0x00000010090c72a4 */ /* 0x000fe4000f8e0206 */
[----:B------:R-:W-:Y:S02]  /*2450*/  UIMAD UR13, UR13, UR17, UR7 ;  /* 0x000000110d0d72a4 */ /* 0x000fe4000f8e0207 */
[----:B------:R-:W-:Y:S01]  /*2460*/  UPRMT UR15, UR36, 0x5410, URZ ;  /* 0x00005410240f7896 */ /* 0x000fe200080000ff */
[----:B------:R-:W-:Y:S08]  /*2470*/  UMOV UR9, UR41 ;  /* 0x0000002900097c82 */ /* 0x000ff00008000000 */
[----:B------:R1:W-:Y:S02]  /*2480*/  UTMALDG.5D.IM2COL [UR8], [UR32], UR15 ;  /* 0x00000008200073b4 */ /* 0x0003e4000806000f */
[----:B-1----:R-:W-:Y:S01]  /*2490*/  UMOV UR11, UR31 ;  /* 0x0000001f000b7c82 */ /* 0x002fe20008000000 */
[----:B--2---:R-:W-:Y:S05]  /*24a0*/  BRA.U UP0, `(.L_x_23) ;  /* 0xfffffff900fc7547 */ /* 0x004fea000b83ffff */
.L_x_18:
[----:B------:R-:W-:Y:S01]  /*24b0*/  ULEA UR4, UR31, UR30, 0x3 ;  /* 0x0000001e1f047291 */ /* 0x000fe2000f8e18ff */
[----:B------:R-:W-:Y:S01]  /*24c0*/  MOV R0, UR29 ;  /* 0x0000001d00007c02 */ /* 0x000fe20008000f00 */
[----:B------:R-:W-:Y:S01]  /*24d0*/  @!P1 SYNCS.ARRIVE.TRANS64.A1T0 RZ, [UR30+0x248], RZ ;  /* 0x000248ffffff99a7 */ /* 0x000fe2000810001e */
[----:B------:R-:W-:Y:S02]  /*24e0*/  UISETP.GT.AND UP0, UPT, UR60, UR59, UPT ;  /* 0x0000003b3c00728c */ /* 0x000fe4000bf04270 */
[----:B------:R-:W-:-:S04]  /*24f0*/  SHF.L.U32 R0, R0, 0x1f, RZ ;  /* 0x0000001f00007819 */ /* 0x000fc800000006ff */
[----:B---3--:R1:W2:Y:S03]  /*2500*/  SYNCS.PHASECHK.TRANS64.TRYWAIT P0, [UR4+0x110], R0 ;  /* 0x00011000ff0075a7 */ /* 0x0082a60008001104 */
[----:B------:R-:W-:Y:S05]  /*2510*/  BRA.U !UP0, `(.L_x_24) ;  /* 0x0000000508587547 */ /* 0x000fea000b800000 */
[----:B------:R-:W3:Y:S01]  /*2520*/  LDCU UR11, c[0x0][0x5c8] ;  /* 0x0000b900ff0b77ac */ /* 0x000ee20008000800 */
[----:B------:R-:W4:Y:S01]  /*2530*/  LDCU.64 UR8, c[0x0][0x5c0] ;  /* 0x0000b800ff0877ac */ /* 0x000f220008000a00 */
[----:B------:R-:W4:Y:S01]  /*2540*/  LDCU.64 UR44, c[0x0][0x5f8] ;  /* 0x0000bf00ff2c77ac */ /* 0x000f220008000a00 */
[----:B------:R-:W3:Y:S01]  /*2550*/  LDCU UR38, c[0x0][0x600] ;  /* 0x0000c000ff2677ac */ /* 0x000ee20008000800 */
[----:B------:R-:W1:Y:S01]  /*2560*/  LDCU UR23, c[0x0][0x5a8] ;  /* 0x0000b500ff1777ac */ /* 0x000e620008000800 */
[----:B------:R-:W1:Y:S01]  /*2570*/  LDCU UR22, c[0x0][0x59c] ;  /* 0x0000b380ff1677ac */ /* 0x000e620008000800 */
[----:B------:R-:W1:Y:S01]  /*2580*/  LDCU UR18, c[0x0][0x590] ;  /* 0x0000b200ff1277ac */ /* 0x000e620008000800 */
[----:B----4-:R-:W-:Y:S02]  /*2590*/  UIMAD UR43, UR54, UR9, UR45 ;  /* 0x00000009362b72a4 */ /* 0x010fe4000f8e022d */
[----:B---3--:R-:W-:Y:S01]  /*25a0*/  UIMAD UR38, UR47, UR11, UR38 ;  /* 0x0000000b2f2672a4 */ /* 0x008fe2000f8e0226 */
[----:B------:R-:W3:Y:S01]  /*25b0*/  LDCU UR27, c[0x0][0x594] ;  /* 0x0000b280ff1b77ac */ /* 0x000ee20008000800 */
[----:B------:R-:W4:Y:S01]  /*25c0*/  LDCU UR26, c[0x0][0x598] ;  /* 0x0000b300ff1a77ac */ /* 0x000f220008000800 */
[----:B------:R-:W1:Y:S01]  /*25d0*/  LDCU UR25, c[0x0][0x5ac] ;  /* 0x0000b580ff1977ac */ /* 0x000e620008000800 */
[----:B------:R-:W1:Y:S01]  /*25e0*/  LDCU UR24, c[0x0][0x5b0] ;  /* 0x0000b600ff1877ac */ /* 0x000e620008000800 */
[----:B------:R-:W1:Y:S01]  /*25f0*/  LDCU UR5, c[0x0][0x5cc] ;  /* 0x0000b980ff0577ac */ /* 0x000e620008000800 */
[----:B------:R-:W1:Y:S01]  /*2600*/  LDCU UR4, c[0x0][0x5ec] ;  /* 0x0000bd80ff0477ac */ /* 0x000e620008000800 */
[----:B------:R-:W1:Y:S01]  /*2610*/  LDCU.64 UR20, c[0x0][0x5a0] ;  /* 0x0000b400ff1477ac */ /* 0x000e620008000a00 */
[----:B------:R-:W1:Y:S01]  /*2620*/  LDCU.64 UR16, c[0x0][0x5d0] ;  /* 0x0000ba00ff1077ac */ /* 0x000e620008000a00 */
[----:B------:R-:W1:Y:S01]  /*2630*/  LDCU.64 UR6, c[0x0][0x5f0] ;  /* 0x0000be00ff0677ac */ /* 0x000e620008000a00 */
[----:B------:R-:W-:-:S02]  /*2640*/  UIMAD UR44, UR55, UR8, UR44 ;  /* 0x00000008372c72a4 */ /* 0x000fc4000f8e022c */
[----:B------:R-:W-:Y:S01]  /*2650*/  UIADD3 UR45, UPT, UPT, UR61, UR19, URZ ;  /* 0x000000133d2d7290 */ /* 0x000fe2000fffe0ff */
[----:B------:R-:W-:-:S11]  /*2660*/  UMOV UR11, UR31 ;  /* 0x0000001f000b7c82 */ /* 0x000fd60008000000 */
.L_x_29:
[----:B------:R-:W-:Y:S01]  /*2670*/  @!P3 MOV R3, 0x1800 ;  /* 0x000018000003b802 */ /* 0x000fe20000000f00 */
[----:B------:R-:W-:Y:S01]  /*2680*/  ULEA UR33, UR11, UR30, 0x3 ;  /* 0x0000001e0b217291 */ /* 0x000fe2000f8e18ff */
[----:B--2---:R-:W-:Y:S11]  /*2690*/  @P0 BRA `(.L_x_25) ;  /* 0x0000000000100947 */ /* 0x004ff60003800000 */
[----:B-1----:R-:W-:Y:S04]  /*26a0*/  MOV R0, UR29 ;  /* 0x0000001d00007c02 */ /* 0x002fe80008000f00 */
[----:B------:R-:W-:Y:S04]  /*26b0*/  SHF.L.U32 R5, R0, 0x1f, RZ ;  /* 0x0000001f00057819 */ /* 0x000fe800000006ff */
[----:B------:R-:W1:Y:S02]  /*26c0*/  SYNCS.PHASECHK.TRANS64.TRYWAIT P0, [UR33+0x110], R5 ;  /* 0x00011005ff0075a7 */ /* 0x000e640008001121 */
[----:B-1----:R-:W-:Y:S05]  /*26d0*/  @!P0 BRA `(.L_x_26) ;  /* 0x0000007400bc8947 */ /* 0x002fea0003800000 */
.L_x_25:
[----:B------:R2:W-:Y:S01]  /*26e0*/  @!P3 SYNCS.ARRIVE.TRANS64 RZ, [UR33], R3 ;  /* 0x00000003ffffb9a7 */ /* 0x0005e20008000021 */
[----:B------:R-:W-:Y:S04]  /*26f0*/  BSSY.RECONVERGENT B0, `(.L_x_27) ;  /* 0x0000003000007945 */ /* 0x000fe80003800200 */
[----:B------:R-:W-:Y:S05]  /*2700*/  @P2 BRA `(.L_x_28) ;  /* 0x0000000000042947 */ /* 0x000fea0003800000 */
[----:B-1-34-:R-:W-:Y:S05]  /*2710*/  BPT.TRAP 0x1 ;  /* 0x000000040000795c */ /* 0x01afea0000300000 */
.L_x_28:
[----:B-1-34-:R-:W-:Y:S05]  /*2720*/  BSYNC.RECONVERGENT B0 ;  /* 0x0000000000007941 */ /* 0x01afea0003800200 */
.L_x_27:
        /* <DEDUP_REMOVED lines=10> */
[----:B------:R-:W-:Y:S01]  /*27d0*/  MOV R0, UR29 ;  /* 0x0000001d00007c02 */ /* 0x000fe20008000f00 */
[----:B------:R-:W-:Y:S02]  /*27e0*/  UIADD3 UR40, UP1, UPT, UR48, 0x80, URZ ;  /* 0x0000008030287890 */ /* 0x000fe4000ff3e0ff */
[----:B------:R-:W-:Y:S01]  /*27f0*/  ULEA UR28, UR43, UR44, 0x5 ;  /* 0x0000002c2b1c7291 */ /* 0x000fe2000f8e28ff */
[----:B--2---:R-:W-:Y:S01]  /*2800*/  SHF.L.U32 R3, R0, 0x1f, RZ ;  /* 0x0000001f00037819 */ /* 0x004fe200000006ff */
[----:B------:R-:W-:Y:S02]  /*2810*/  UIADD3.X UR41, UPT, UPT, URZ, UR49, URZ, UP1, !UPT ;  /* 0x00000031ff297290 */ /* 0x000fe40008ffe4ff */
[----:B------:R-:W-:Y:S01]  /*2820*/  UIADD3 UR32, UPT, UPT, UR32, 0x4600, URZ ;  /* 0x0000460020207890 */ /* 0x000fe2000fffe0ff */
[----:B------:R1:W2:Y:S01]  /*2830*/  SYNCS.PHASECHK.TRANS64.TRYWAIT P0, [UR8+0x110], R3 ;  /* 0x00011003ff0075a7 */ /* 0x0002a20008001108 */
[----:B------:R-:W-:Y:S02]  /*2840*/  UIMAD.WIDE.U32 UR8, UR35, UR27, URZ ;  /* 0x0000001b230872a5 */ /* 0x000fe4000f8e00ff */
[----:B------:R-:W-:Y:S02]  /*2850*/  ULEA UR28, UR38, UR28, 0xa ;  /* 0x0000001c261c7291 */ /* 0x000fe4000f8e50ff */
[----:B------:R-:W-:Y:S02]  /*2860*/  USHF.R.U32.HI UR9, URZ, UR26, UR9 ;  /* 0x0000001aff097299 */ /* 0x000fe40008011609 */
[----:B------:R-:W-:Y:S02]  /*2870*/  UIADD3 UR19, UPT, UPT, UR19, 0x1, URZ ;  /* 0x0000000113137890 */ /* 0x000fe4000fffe0ff */
[----:B------:R-:W-:Y:S02]  /*2880*/  USEL UR9, UR35, UR9, !UP0 ;  /* 0x0000000923097287 */ /* 0x000fe4000c000000 */
[----:B------:R-:W-:Y:S02]  /*2890*/  UISETP.NE.AND UP0, UPT, UR22, 0x1, UPT ;  /* 0x000000011600788c */ /* 0x000fe4000bf05270 */
[----:B------:R-:W-:Y:S02]  /*28a0*/  UIMAD.WIDE.U32 UR12, UR9, UR20, URZ ;  /* 0x00000014090c72a5 */ /* 0x000fe4000f8e00ff */
[----:B------:R-:W-:Y:S02]  /*28b0*/  ULEA UR12, UR11, UR30, 0xc ;  /* 0x0000001e0b0c7291 */ /* 0x000fe4000f8e60ff */
[----:B------:R-:W-:Y:S01]  /*28c0*/  USHF.R.U32.HI UR13, URZ, UR21, UR13 ;  /* 0x00000015ff0d7299 */ /* 0x000fe2000801160d */
[----:B------:R-:W-:Y:S01]  /*28d0*/  UMOV UR50, 0x0 ;  /* 0x0000000000327882 */ /* 0x000fe20000000000 */
[----:B------:R-:W-:Y:S02]  /*28e0*/  UMOV UR51, 0x10000000 ;  /* 0x1000000000337882 */ /* 0x000fe40000000000 */
[----:B------:R-:W-:Y:S02]  /*28f0*/  USEL UR13, UR9, UR13, !UP0 ;  /* 0x0000000d090d7287 */ /* 0x000fe4000c000000 */
[----:B------:R-:W-:Y:S02]  /*2900*/  UIADD3 UR36, UP0, UPT, UR48, 0x180, URZ ;  /* 0x0000018030247890 */ /* 0x000fe4000ff1e0ff */
[----:B------:R-:W-:Y:S02]  /*2910*/  UIMAD.WIDE.U32 UR14, UR13, UR25, URZ ;  /* 0x000000190d0e72a5 */ /* 0x000fe4000f8e00ff */
[----:B------:R-:W-:Y:S02]  /*2920*/  UIADD3.X UR37, UPT, UPT, URZ, UR49, URZ, UP0, !UPT ;  /* 0x00000031ff257290 */ /* 0x000fe400087fe4ff */
[----:B------:R-:W-:Y:S01]  /*2930*/  UISETP.NE.AND UP0, UPT, UR19, UR45, UPT ;  /* 0x0000002d1300728c */ /* 0x000fe2000bf05270 */
[----:B------:R-:W-:Y:S02]  /*2940*/  UMOV UR34, UR42 ;  /* 0x0000002a00227c82 */ /* 0x000fe40008000000 */
[----:B------:R-:W-:Y:S01]  /*2950*/  UMOV UR8, UR15 ;  /* 0x0000000f00087c82 */ /* 0x000fe20008000000 */
[----:B------:R-:W-:Y:S01]  /*2960*/  UTMALDG.2D [UR32], [UR40], desc[UR50] ;  /* 0x00003220280075b4 */ /* 0x000fe20008009000 */
[----:B------:R-:W-:Y:S02]  /*2970*/  USHF.R.U32.HI UR11, URZ, UR24, UR8 ;  /* 0x00000018ff0b7299 */ /* 0x000fe40008011608 */
[----:B------:R-:W-:Y:S02]  /*2980*/  UIADD3 UR8, UPT, UPT, UR12, 0x15600, URZ ;  /* 0x000156000c087890 */ /* 0x000fe4000fffe0ff */
[----:B------:R-:W-:Y:S02]  /*2990*/  USEL UR14, UR13, UR11, !UP2 ;  /* 0x0000000b0d0e7287 */ /* 0x000fe4000d000000 */
[----:B------:R-:W-:Y:S02]  /*29a0*/  UIADD3 UR12, UPT, UPT, -UR9, URZ, URZ ;  /* 0x000000ff090c7290 */ /* 0x000fe4000fffe1ff */
[----:B------:R-:W-:Y:S02]  /*29b0*/  UIADD3 UR11, UPT, UPT, -UR13, URZ, URZ ;  /* 0x000000ff0d0b7290 */ /* 0x000fe4000fffe1ff */
[----:B------:R-:W-:Y:S02]  /*29c0*/  UIADD3 UR15, UPT, UPT, -UR14, URZ, URZ ;  /* 0x000000ff0e0f7290 */ /* 0x000fe4000fffe1ff */
[----:B------:R-:W-:Y:S02]  /*29d0*/  UIMAD UR12, UR18, UR12, UR35 ;  /* 0x0000000c120c72a4 */ /* 0x000fe4000f8e0223 */
        /* <DEDUP_REMOVED lines=8> */
[----:B---3--:R-:W-:Y:S01]  /*2a60*/  UMOV UR11, UR31 ;  /* 0x0000001f000b7c82 */ /* 0x008fe20008000000 */
[----:B-1----:R-:W-:Y:S05]  /*2a70*/  BRA.U UP0, `(.L_x_29) ;  /* 0xfffffff900fc7547 */ /* 0x002fea000b83ffff */
.L_x_24:
[----:B------:R-:W-:Y:S01]  /*2a80*/  SHF.L.U32 R3, R2, 0x1f, RZ ;  /* 0x0000001f02037819 */ /* 0x000fe200000006ff */
[----:B------:R-:W-:-:S03]  /*2a90*/  NOP ;  /* 0x0000000000007918 */ /* 0x000fc60000000000 */
[----:B--2---:R-:W2:Y:S02]  /*2aa0*/  SYNCS.PHASECHK.TRANS64.TRYWAIT P0, [UR30+0x250], R3 ;  /* 0x00025003ff0075a7 */ /* 0x004ea4000800111e */
[----:B--2---:R-:W-:Y:S05]  /*2ab0*/  @!P0 BRA `(.L_x_30) ;  /* 0x0000007000dc8947 */ /* 0x004fea0003800000 */
.L_x_132:
[----:B------:R-:W2:Y:S01]  /*2ac0*/  LDS.128 R4, [UR30+0x290] ;  /* 0x0002901eff047984 */ /* 0x000ea20008000c00 */
[----:B------:R-:W-:Y:S02]  /*2ad0*/  UIADD3 UR4, UPT, UPT, UR30, 0x258, URZ ;  /* 0x000002581e047890 */ /* 0x000fe4000fffe0ff */
[----:B------:R-:W-:Y:S01]  /*2ae0*/  UISETP.GE.AND UP0, UPT, UR39, 0x1, UPT ;  /* 0x000000012700788c */ /* 0x000fe2000bf06270 */
[----:B------:R-:W-:Y:S01]  /*2af0*/  @!PT LDS RZ, [RZ] ;  /* 0x00000000fffff984 */ /* 0x000fe20000000800 */
[----:B------:R-:W-:Y:S01]  /*2b00*/  @!PT LDS RZ, [RZ] ;  /* 0x00000000fffff984 */ /* 0x000fe20000000800 */
[----:B------:R-:W-:Y:S01]  /*2b10*/  @!PT LDS RZ, [RZ] ;  /* 0x00000000fffff984 */ /* 0x000fe20000000800 */
[----:B------:R-:W-:Y:S01]  /*2b20*/  @!PT LDS RZ, [RZ] ;  /* 0x00000000fffff984 */ /* 0x000fe20000000800 */
[----:B------:R3:W-:Y:S06]  /*2b30*/  MEMBAR.ALL.CTA ;  /* 0x0000000000007992 */ /* 0x0007ec0000008000 */
[----:B---3--:R-:W3:Y:S01]  /*2b40*/  FENCE.VIEW.ASYNC.S ;  /* 0x00000000000073c6 */ /* 0x008ee20000000000 */
[----:B------:R-:W-:-:S09]  /*2b50*/  UPRMT UR4, URZ, 0x654, UR4 ;  /* 0x00000654ff047896 */ /* 0x000fd20008000004 */
[----:B---3--:R-:W-:Y:S01]  /*2b60*/  SYNCS.ARRIVE.TRANS64.RED.A1T0 RZ, [UR4], RZ ;  /* 0x000000ffffff79a7 */ /* 0x008fe20008100404 */
[----:B--2---:R-:W-:-:S13]  /*2b70*/  LOP3.LUT P0, RZ, R6, 0x1, RZ, 0xc0, !PT ;  /* 0x0000000106ff7812 */ /* 0x004fda000780c0ff */
[----:B------:R-:W-:Y:S01]  /*2b80*/  VOTEU.ANY UP1, P0 ;  /* 0x0000000000ff7886 */ /* 0x000fe20000020100 */
[----:B------:R-:W-:-:S13]  /*2b90*/  PLOP3.LUT P0, PT, PT, PT, UP1, 0x80, 0x8 ;  /* 0x000000000008781c */ /* 0x000fda0003f0f018 */
[----:B-1----:R-:W-:Y:S02]  /*2ba0*/  @P0 MOV R0, R4 ;  /* 0x0000000400000202 */ /* 0x002fe40000000f00 */
[----:B------:R-:W-:Y:S02]  /*2bb0*/  @P0 LOP3.LUT R4, R5, 0xffff, RZ, 0xc0, !PT ;  /* 0x0000ffff05040812 */ /* 0x000fe400078ec0ff */
[----:B------:R-:W-:Y:S02]  /*2bc0*/  @P0 R2UR UR6, R0 ;  /* 0x00000000000602ca */ /* 0x000fe400000e0000 */
[----:B------:R-:W-:-:S11]  /*2bd0*/  @P0 R2UR UR5, R4 ;  /* 0x00000000040502ca */ /* 0x000fd600000e0000 */
[----:B------:R-:W-:Y:S02]  /*2be0*/  @UP1 UMOV UR53, UR6 ;  /* 0x0000000600351c82 */ /* 0x000fe40008000000 */
[----:B------:R-:W-:Y:S01]  /*2bf0*/  @UP1 UMOV UR52, UR5 ;  /* 0x0000000500341c82 */ /* 0x000fe20008000000 */
[----:B------:R-:W-:Y:S05]  /*2c00*/  BRA.U !UP0, `(.L_x_31) ;  /* 0x0000000108d47547 */ /* 0x000fea000b800000 */
[----:B------:R-:W1:Y:S01]  /*2c10*/  LDCU.128 UR16, c[0x0][0xc10] ;  /* 0x00018200ff1077ac */ /* 0x000e620008000c00 */
[----:B------:R-:W2:Y:S01]  /*2c20*/  LDCU UR20, c[0x0][0xc20] ;  /* 0x00018400ff1477ac */ /* 0x000ea20008000800 */
[----:B------:R-:W3:Y:S01]  /*2c30*/  LDCU UR13, c[0x0][0xc0c] ;  /* 0x00018180ff0d77ac */ /* 0x000ee20008000800 */
[----:B------:R-:W4:Y:S01]  /*2c40*/  LDCU.64 UR14, c[0x0][0xc28] ;  /* 0x00018500ff0e77ac */ /* 0x000f220008000a00 */
[----:B------:R-:W-:Y:S02]  /*2c50*/  UISETP.NE.AND UP3, UPT, UR39, 0x1, UPT ;  /* 0x000000012700788c */ /* 0x000fe4000bf65270 */
[----:B-1----:R-:W-:Y:S02]  /*2c60*/  UIMAD.WIDE.U32 UR4, UR57, UR19, URZ ;  /* 0x00000013390472a5 */ /* 0x002fe4000f8e00ff */
[----:B------:R-:W-:Y:S02]  /*2c70*/  UIMAD.WIDE.U32 UR6, UR58, UR16, URZ ;  /* 0x000000103a0672a5 */ /* 0x000fe4000f8e00ff */
[----:B------:R-:W-:-:S02]  /*2c80*/  UISETP.NE.AND UP0, UPT, UR18, 0x1, UPT ;  /* 0x000000011200788c */ /* 0x000fc4000bf05270 */
[----:B------:R-:W-:Y:S01]  /*2c90*/  UIMAD.WIDE.U32 UR10, UR52, UR19, URZ ;  /* 0x00000013340a72a5 */ /* 0x000fe2000f8e00ff */
[----:B------:R-:W-:Y:S01]  /*2ca0*/  UMOV UR4, UR5 ;  /* 0x0000000500047c82 */ /* 0x000fe20008000000 */
[----:B---3--:R-:W-:Y:S02]  /*2cb0*/  UISETP.NE.AND UP2, UPT, UR13, 0x1, UPT ;  /* 0x000000010d00788c */ /* 0x008fe4000bf45270 */
[----:B--2---:R-:W-:Y:S02]  /*2cc0*/  USHF.R.U32.HI UR5, URZ, UR20, UR4 ;  /* 0x00000014ff057299 */ /* 0x004fe40008011604 */
[----:B------:R-:W-:Y:S01]  /*2cd0*/  UIMAD.WIDE.U32 UR8, UR53, UR16, URZ ;  /* 0x00000010350872a5 */ /* 0x000fe2000f8e00ff */
[----:B------:R-:W-:Y:S01]  /*2ce0*/  UMOV UR4, UR7 ;  /* 0x0000000700047c82 */ /* 0x000fe20008000000 */
[----:B------:R-:W-:Y:S02]  /*2cf0*/  USEL UR5, UR57, UR5, !UP0 ;  /* 0x0000000539057287 */ /* 0x000fe4000c000000 */
[----:B------:R-:W-:-:S02]  /*2d00*/  USHF.R.U32.HI UR4, URZ, UR17, UR4 ;  /* 0x00000011ff047299 */ /* 0x000fc40008011604 */
[----:B----4-:R-:W-:Y:S02]  /*2d10*/  UIMAD.WIDE.U32 UR6, UR5, UR14, URZ ;  /* 0x0000000e050672a5 */ /* 0x010fe4000f8e00ff */
[----:B------:R-:W-:Y:S01]  /*2d20*/  USEL UR12, UR58, UR4, !UP2 ;  /* 0x000000043a0c7287 */ /* 0x000fe2000d000000 */
[----:B------:R-:W-:Y:S02]  /*2d30*/  UMOV UR8, UR9 ;  /* 0x0000000900087c82 */ /* 0x000fe40008000000 */
[----:B------:R-:W-:Y:S01]  /*2d40*/  UMOV UR4, UR11 ;  /* 0x0000000b00047c82 */ /* 0x000fe20008000000 */
[----:B------:R-:W-:Y:S01]  /*2d50*/  UIMAD.WIDE.U32 UR10, UR12, UR14, URZ ;  /* 0x0000000e0c0a72a5 */ /* 0x000fe2000f8e00ff */
[----:B------:R-:W-:Y:S01]  /*2d60*/  UMOV UR6, UR7 ;  /* 0x0000000700067c82 */ /* 0x000fe20008000000 */
[----:B------:R-:W-:Y:S02]  /*2d70*/  USHF.R.U32.HI UR4, URZ, UR20, UR4 ;  /* 0x00000014ff047299 */ /* 0x000fe40008011604 */
[----:B------:R-:W-:-:S02]  /*2d80*/  @UP3 USHF.R.U32.HI UR5, URZ, UR15, UR6 ;  /* 0x0000000fff053299 */ /* 0x000fc40008011606 */
[----:B------:R-:W-:Y:S01]  /*2d90*/  USHF.R.U32.HI UR17, URZ, UR17, UR8 ;  /* 0x00000011ff117299 */ /* 0x000fe20008011608 */
[----:B------:R-:W-:Y:S01]  /*2da0*/  UMOV UR6, UR11 ;  /* 0x0000000b00067c82 */ /* 0x000fe20008000000 */
[----:B------:R-:W-:Y:S02]  /*2db0*/  USEL UR4, UR52, UR4, !UP0 ;  /* 0x0000000434047287 */ /* 0x000fe4000c000000 */
[----:B------:R-:W-:Y:S02]  /*2dc0*/  @UP3 USHF.R.U32.HI UR12, URZ, UR15, UR6 ;  /* 0x0000000fff0c3299 */ /* 0x000fe40008011606 */
[----:B------:R-:W-:Y:S02]  /*2dd0*/  UIMAD UR6, UR39, UR5, URZ ;  /* 0x00000005270672a4 */ /* 0x000fe4000f8e02ff */
[----:B------:R-:W-:Y:S02]  /*2de0*/  USEL UR5, UR53, UR17, !UP2 ;  /* 0x0000001135057287 */ /* 0x000fe4000d000000 */
[----:B------:R-:W-:-:S02]  /*2df0*/  UIMAD UR8, UR39, UR12, URZ ;  /* 0x0000000c270872a4 */ /* 0x000fc4000f8e02ff */
[----:B------:R-:W-:Y:S02]  /*2e00*/  UISETP.GE.AND UP0, UPT, UR4, UR6, UPT ;  /* 0x000000060400728c */ /* 0x000fe4000bf06270 */
[----:B------:R-:W-:Y:S02]  /*2e10*/  UIMAD.WIDE.U32 UR6, UR4, UR14, URZ ;  /* 0x0000000e040672a5 */ /* 0x000fe4000f8e00ff */
[----:B------:R-:W-:Y:S02]  /*2e20*/  UISETP.GE.OR UP0, UPT, UR5, UR8, UP0 ;  /* 0x000000080500728c */ /* 0x000fe40008706670 */
[----:B------:R-:W-:Y:S02]  /*2e30*/  UIMAD.WIDE.U32 UR8, UR5, UR14, URZ ;  /* 0x0000000e050872a5 */ /* 0x000fe4000f8e00ff */
[----:B------:R-:W-:Y:S01]  /*2e40*/  UIADD3 UR10, UPT, UPT, -UR4, URZ, URZ ;  /* 0x000000ff040a7290 */ /* 0x000fe2000fffe1ff */
[----:B------:R-:W-:Y:S02]  /*2e50*/  UMOV UR6, UR7 ;  /* 0x0000000700067c82 */ /* 0x000fe40008000000 */
[----:B------:R-:W-:-:S02]  /*2e60*/  USHF.R.U32.HI UR6, URZ, UR15, UR6 ;  /* 0x0000000fff067299 */ /* 0x000fc40008011606 */
[----:B------:R-:W-:Y:S02]  /*2e70*/  UIMAD UR10, UR18, UR10, UR52 ;  /* 0x0000000a120a72a4 */ /* 0x000fe4000f8e0234 */
[----:B------:R-:W-:Y:S01]  /*2e80*/  USEL UR6, UR4, UR6, !UP3 ;  /* 0x0000000604067287 */ /* 0x000fe2000d800000 */
[----:B------:R-:W-:Y:S01]  /*2e90*/  @!UP0 UMOV UR7, UR9 ;  /* 0x0000000900078c82 */ /* 0x000fe20008000000 */
[----:B------:R-:W-:Y:S02]  /*2ea0*/  UIADD3 UR9, UPT, UPT, -UR5, URZ, URZ ;  /* 0x000000ff05097290 */ /* 0x000fe4000fffe1ff */
[----:B------:R-:W-:Y:S02]  /*2eb0*/  @!UP0 USHF.R.U32.HI UR7, URZ, UR15, UR7 ;  /* 0x0000000fff078299 */ /* 0x000fe40008011607 */
[----:B------:R-:W-:Y:S02]  /*2ec0*/  UIADD3 UR8, UPT, UPT, -UR6, URZ, URZ ;  /* 0x000000ff06087290 */ /* 0x000fe4000fffe1ff */
[----:B------:R-:W-:-:S02]  /*2ed0*/  @!UP0 USEL UR7, UR5, UR7, !UP3 ;  /* 0x0000000705078287 */ /* 0x000fc4000d800000 */
[----:B------:R-:W-:Y:S02]  /*2ee0*/  UIMAD UR8, UR39, UR8, UR4 ;  /* 0x00000008270872a4 */ /* 0x000fe4000f8e0204 */
[----:B------:R-:W-:Y:S02]  /*2ef0*/  @!UP0 UIADD3 UR6, UPT, UPT, UR6, -UR7, URZ ;  /* 0x8000000706068290 */ /* 0x000fe4000fffe0ff */
[----:B------:R-:W-:Y:S02]  /*2f00*/  @!UP0 UIMAD UR7, UR8, UR12, UR7 ;  /* 0x0000000c080782a4 */ /* 0x000fe4000f8e0207 */
[----:B------:R-:W-:Y:S02]  /*2f10*/  @!UP0 UIMAD UR4, UR39, UR6, UR5 ;  /* 0x00000006270482a4 */ /* 0x000fe4000f8e0205 */
[----:B------:R-:W-:Y:S02]  /*2f20*/  UIMAD UR6, UR13, UR9, UR53 ;  /* 0x000000090d0672a4 */ /* 0x000fe4000f8e0235 */
[----:B------:R-:W-:Y:S01]  /*2f30*/  UIMAD UR52, UR4, UR18, UR10 ;  /* 0x00000012043472a4 */ /* 0x000fe2000f8e020a */
[----:B------:R-:W-:-:S02]  /*2f40*/  @!UP0 UMOV UR5, UR7 ;  /* 0x0000000700058c82 */ /* 0x000fc40008000000 */
[----:B------:R-:W-:-:S12]  /*2f50*/  UIMAD UR53, UR5, UR13, UR6 ;  /* 0x0000000d053572a4 */ /* 0x000fd8000f8e0206 */
.L_x_31:
        /* <DEDUP_REMOVED lines=20> */
.L_x_32:
[----:B------:R-:W-:Y:S02]  /*30a0*/  R2UR UR5, R86 ;  /* 0x00000000560572ca */ /* 0x000fe400000e0000 */
[----:B------:R-:W-:Y:S02]  /*30b0*/  R2UR UR4, R73 ;  /* 0x00000000490472ca */ /* 0x000fe400000e0000 */
[----:B------:R-:W-:Y:S02]  /*30c0*/  PLOP3.LUT P1, PT, PT, PT, PT, 0x80, 0x8 ;  /* 0x000000000008781c */ /* 0x000fe40003f2f070 */
[----:B------:R-:W-:-:S07]  /*30d0*/  LOP3.LUT R2, R2, 0x1, RZ, 0x3c, !PT ;  /* 0x0000000102027812 */ /* 0x000fce00078e3cff */
[----:B------:R-:W-:Y:S02]  /*30e0*/  UIADD3 UR28, UPT, UPT, UR53, UR5, URZ ;  /* 0x00000005351c7290 */ /* 0x000fe4000fffe0ff */
[----:B------:R-:W-:Y:S01]  /*30f0*/  UIADD3 UR23, UPT, UPT, UR52, UR4, URZ ;  /* 0x0000000434177290 */ /* 0x000fe2000fffe0ff */
[----:B------:R-:W-:Y:S11]  /*3100*/  BRA.U UP1, `(.L_x_33) ;  /* 0xffffffe501c47547 */ /* 0x000ff6000b83ffff */
[----:B------:R-:W-:Y:S01]  /*3110*/  UIADD3 UR30, UPT, UPT, UR30, 0x110, URZ ;  /* 0x000001101e1e7890 */ /* 0x000fe2000fffe0ff */
[----:B------:R-:W-:-:S03]  /*3120*/  MOV R3, UR29 ;  /* 0x0000001d00037c02 */ /* 0x000fc60008000f00 */
[----:B------:R-:W-:Y:S01]  /*3130*/  ULEA UR4, UR31, UR30, 0x3 ;  /* 0x0000001e1f047291 */ /* 0x000fe2000f8e18ff */
[----:B------:R-:W-:-:S08]  /*3140*/  SHF.L.U32 R3, R3, 0x1f, RZ ;  /* 0x0000001f03037819 */ /* 0x000fd000000006ff */
[----:B------:R-:W1:Y:S02]  /*3150*/  SYNCS.PHASECHK.TRANS64.TRYWAIT P0, [UR4], R3 ;  /* 0x00000003ff0075a7 */ /* 0x000e640008001104 */
[----:B-1----:R-:W-:Y:S05]  /*3160*/  @!P0 BRA `(.L_x_34) ;  /* 0x0000006c00488947 */ /* 0x002fea0003800000 */
.L_x_134:
[----:B------:R-:W-:-:S04]  /*3170*/  UIADD3 UR4, UPT, UPT, UR31, 0x1, URZ ;  /* 0x000000011f047890 */ /* 0x000fc8000fffe0ff */
[----:B------:R-:W-:-:S04]  /*3180*/  UISETP.NE.AND UP0, UPT, UR4, 0x22, UPT ;  /* 0x000000220400788c */ /* 0x000fc8000bf05270 */
[----:B------:R-:W-:Y:S02]  /*3190*/  USEL UR5, URZ, 0x1, UP0 ;  /* 0x00000001ff057887 */ /* 0x000fe40008000000 */
[----:B------:R-:W-:Y:S02]  /*31a0*/  USEL UR4, UR4, URZ, UP0 ;  /* 0x000000ff04047287 */ /* 0x000fe40008000000 */
[----:B------:R-:W-:Y:S02]  /*31b0*/  ULOP3.LUT UR6, UR29, UR5, URZ, 0x3c, !UPT ;  /* 0x000000051d067292 */ /* 0x000fe4000f8e3cff */
[----:B------:R-:W-:-:S04]  /*31c0*/  ULEA UR5, UR4, UR30, 0x3 ;  /* 0x0000001e04057291 */ /* 0x000fc8000f8e18ff */
[----:B-1----:R-:W-:-:S04]  /*31d0*/  MOV R3, UR6 ;  /* 0x0000000600037c02 */ /* 0x002fc80008000f00 */
[----:B------:R-:W-:-:S04]  /*31e0*/  SHF.L.U32 R3, R3, 0x1f, RZ ;  /* 0x0000001f03037819 */ /* 0x000fc800000006ff */
[----:B------:R-:W1:Y:S02]  /*31f0*/  SYNCS.PHASECHK.TRANS64.TRYWAIT P0, [UR5], R3 ;  /* 0x00000003ff0075a7 */ /* 0x000e640008001105 */
[----:B-1----:R-:W-:Y:S05]  /*3200*/  @!P0 BRA `(.L_x_35) ;  /* 0x0000006c00388947 */ /* 0x002fea0003800000 */
.L_x_136:
        /* <DEDUP_REMOVED lines=10> */
.L_x_138:
        /* <DEDUP_REMOVED lines=10> */
.L_x_140:
        /* <DEDUP_REMOVED lines=10> */
.L_x_142:
        /* <DEDUP_REMOVED lines=10> */
.L_x_144:
        /* <DEDUP_REMOVED lines=10> */
.L_x_146:
        /* <DEDUP_REMOVED lines=10> */
.L_x_148:
        /* <DEDUP_REMOVED lines=10> */
.L_x_150:
        /* <DEDUP_REMOVED lines=10> */
.L_x_152:
        /* <DEDUP_REMOVED lines=10> */
.L_x_154:
        /* <DEDUP_REMOVED lines=10> */
.L_x_156:
        /* <DEDUP_REMOVED lines=10> */
.L_x_158:
        /* <DEDUP_REMOVED lines=10> */
.L_x_160:
        /* <DEDUP_REMOVED lines=10> */
.L_x_162:
        /* <DEDUP_REMOVED lines=10> */
.L_x_164:
        /* <DEDUP_REMOVED lines=10> */
.L_x_166:
        /* <DEDUP_REMOVED lines=10> */
.L_x_168:
        /* <DEDUP_REMOVED lines=10> */
.L_x_170:
        /* <DEDUP_REMOVED lines=10> */
.L_x_172:
        /* <DEDUP_REMOVED lines=10> */
.L_x_174:
        /* <DEDUP_REMOVED lines=10> */
.L_x_176:
        /* <DEDUP_REMOVED lines=10> */
.L_x_178:
        /* <DEDUP_REMOVED lines=10> */
.L_x_180:
        /* <DEDUP_REMOVED lines=10> */
.L_x_182:
        /* <DEDUP_REMOVED lines=10> */
.L_x_184:
        /* <DEDUP_REMOVED lines=10> */
.L_x_186:
        /* <DEDUP_REMOVED lines=10> */
.L_x_188:
        /* <DEDUP_REMOVED lines=10> */
.L_x_190:
        /* <DEDUP_REMOVED lines=10> */
.L_x_192:
        /* <DEDUP_REMOVED lines=10> */
.L_x_194:
        /* <DEDUP_REMOVED lines=10> */
.L_x_196:
        /* <DEDUP_REMOVED lines=10> */
.L_x_198:
[----:B------:R-:W-:-:S04]  /*4570*/  UIADD3 UR4, UPT, UPT, UR4, 0x1, URZ ;  /* 0x0000000104047890 */ /* 0x000fc8000fffe0ff */
[----:B------:R-:W-:-:S04]  /*4580*/  UISETP.NE.AND UP0, UPT, UR4, 0x22, UPT ;  /* 0x000000220400788c */ /* 0x000fc8000bf05270 */
[----:B------:R-:W-:Y:S02]  /*4590*/  USEL UR5, URZ, 0x1, UP0 ;  /* 0x00000001ff057887 */ /* 0x000fe40008000000 */
[----:B------:R-:W-:Y:S02]  /*45a0*/  USEL UR4, UR4, URZ, UP0 ;  /* 0x000000ff04047287 */ /* 0x000fe40008000000 */
[----:B------:R-:W-:Y:S02]  /*45b0*/  ULOP3.LUT UR5, UR6, UR5, URZ, 0x3c, !UPT ;  /* 0x0000000506057292 */ /* 0x000fe4000f8e3cff */
[----:B------:R-:W-:-:S04]  /*45c0*/  ULEA UR4, UR4, UR30, 0x3 ;  /* 0x0000001e04047291 */ /* 0x000fc8000f8e18ff */
[----:B------:R-:W-:Y:S02]  /*45d0*/  IMAD.U32 R2, RZ, RZ, UR5 ;  /* 0x00000005ff027e24 */ /* 0x000fe4000f8e00ff */
[----:B-1----:R-:W-:-:S03]  /*45e0*/  MOV R0, UR4 ;  /* 0x0000000400007c02 */ /* 0x002fc60008000f00 */
[----:B------:R-:W-:-:S07]  /*45f0*/  SHF.L.U32 R3, R2, 0x1f, RZ ;  /* 0x0000001f02037819 */ /* 0x000fce00000006ff */
.L_x_67:
[----:B-1----:R1:W2:Y:S02]  /*4600*/  SYNCS.PHASECHK.TRANS64.TRYWAIT P0, [R0+URZ], R3 ;  /* 0x00000003000075a7 */ /* 0x0022a400080011ff */
[----:B--2---:R-:W-:Y:S05]  /*4610*/  @!P0 NANOSLEEP.SYNCS 0x989680 ;  /* 0x009896800000895d */ /* 0x004fea0003900000 */
[----:B------:R-:W2:Y:S02]  /*4620*/  @!P0 SYNCS.PHASECHK.TRANS64 P0, [R0+URZ], R3 ;  /* 0x00000003000085a7 */ /* 0x000ea400080010ff */
[----:B--2---:R-:W-:Y:S05]  /*4630*/  @P0 EXIT ;  /* 0x000000000000094d */ /* 0x004fea0003800000 */
[----:B------:R-:W-:Y:S05]  /*4640*/  BRA `(.L_x_67) ;  /* 0xfffffffc00ec7947 */ /* 0x000fea000383ffff */
.L_x_17:
[----:B------:R-:W2:Y:S02]  /*4650*/  S2UR UR4, SR_CgaCtaId ;  /* 0x00000000000479c3 */ /* 0x000ea40000008800 */
[----:B--2---:R-:W-:-:S04]  /*4660*/  UISETP.NE.AND UP0, UPT, UR4, URZ, UPT ;  /* 0x000000ff0400728c */ /* 0x004fc8000bf05270 */
[----:B------:R-:W-:-:S09]  /*4670*/  UISETP.NE.OR UP0, UPT, UR18, 0x1, UP0 ;  /* 0x000000011200788c */ /* 0x000fd20008705670 */
[----:B------:R-:W-:Y:S05]  /*4680*/  BRA.U UP0, `(.L_x_68) ;  /* 0x0000000100b47547 */ /* 0x000fea000b800000 */
[----:B------:R-:W2:Y:S01]  /*4690*/  S2UR UR5, SR_CgaCtaId ;  /* 0x00000000000579c3 */ /* 0x000ea20000008800 */
[----:B------:R-:W-:Y:S01]  /*46a0*/  UMOV UR4, 0x400 ;  /* 0x0000040000047882 */ /* 0x000fe20000000000 */
[----:B------:R-:W-:Y:S01]  /*46b0*/  HFMA2 R3, -RZ, RZ, 0, 5.9604644775390625e-08 ;  /* 0x00000001ff037431 */ /* 0x000fe200000001ff */
[----:B------:R-:W-:Y:S01]  /*46c0*/  ISETP.NE.AND P0, PT, R0, RZ, PT ;  /* 0x000000ff0000720c */ /* 0x000fe20003f05270 */
[----:B------:R-:W-:Y:S01]  /*46d0*/  IMAD.MOV.U32 R8, RZ, RZ, RZ ;  /* 0x000000ffff087224 */ /* 0x000fe200078e00ff */
[----:B--2---:R-:W-:-:S04]  /*46e0*/  ULEA UR4, UR5, UR4, 0x18 ;  /* 0x0000000405047291 */ /* 0x004fc8000f8ec0ff */
[----:B------:R-:W-:Y:S02]  /*46f0*/  UIADD3 UR5, UPT, UPT, UR4, 0x258, URZ ;  /* 0x0000025804057890 */ /* 0x000fe4000fffe0ff */
[----:B------:R-:W-:Y:S02]  /*4700*/  UIADD3 UR8, UPT, UPT, UR4, 0x250, URZ ;  /* 0x0000025004087890 */ /* 0x000fe4000fffe0ff */
[----:B------:R-:W-:-:S12]  /*4710*/  UPRMT UR5, URZ, 0x654, UR5 ;  /* 0x00000654ff057896 */ /* 0x000fd80008000005 */
.L_x_71:
[----:B------:R-:W-:Y:S01]  /*4720*/  SHF.L.U32 R7, R3, 0x1f, RZ ;  /* 0x0000001f03077819 */ /* 0x000fe200000006ff */
[----:B------:R-:W-:Y:S02]  /*4730*/  IMAD.U32 R9, RZ, RZ, UR8 ;  /* 0x00000008ff097e24 */ /* 0x000fe4000f8e00ff */
[----:B------:R-:W-:Y:S01]  /*4740*/  @!P0 IMAD.MOV.U32 R5, RZ, RZ, 0x10 ;  /* 0x00000010ff058424 */ /* 0x000fe200078e00ff */
[----:B------:R-:W2:Y:S02]  /*4750*/  SYNCS.PHASECHK.TRANS64.TRYWAIT P1, [UR4+0x258], R7 ;  /* 0x00025807ff0075a7 */ /* 0x000ea40008021104 */
[----:B------:R-:W-:-:S04]  /*4760*/  PRMT R9, R0, 0x654, R9 ;  /* 0x0000065400097816 */ /* 0x000fc80000000009 */
[----:B------:R-:W-:Y:S01]  /*4770*/  SEL R2, R9, R2, !P0 ;  /* 0x0000000209027207 */ /* 0x000fe20004000000 */
[----:B--2---:R-:W-:Y:S06]  /*4780*/  @!P1 BRA `(.L_x_69) ;  /* 0x0000006000d89947 */ /* 0x004fec0003800000 */
.L_x_200:
[----:B------:R-:W-:Y:S01]  /*4790*/  UIADD3 UR6, UPT, UPT, UR4, 0x290, URZ ;  /* 0x0000029004067890 */ /* 0x000fe2000fffe0ff */
[----:B------:R3:W-:Y:S01]  /*47a0*/  @!P0 SYNCS.ARRIVE.TRANS64.RED RZ, [R2+URZ], R5 ;  /* 0x0000000502ff89a7 */ /* 0x0007e200080004ff */
[----:B------:R-:W-:Y:S01]  /*47b0*/  UIADD3 UR7, UPT, UPT, UR4, 0x250, URZ ;  /* 0x0000025004077890 */ /* 0x000fe2000fffe0ff */
[----:B------:R-:W-:-:S08]  /*47c0*/  LOP3.LUT R3, R3, 0x1, RZ, 0x3c, !PT ;  /* 0x0000000103037812 */ /* 0x000fd000078e3cff */
[----:B------:R-:W-:Y:S06]  /*47d0*/  UGETNEXTWORKID.BROADCAST [UR6], [UR7] ;  /* 0x00000000060073ca */ /* 0x000fec0008000100 */
[----:B---3--:R-:W-:-:S04]  /*47e0*/  SHF.L.U32 R5, R8, 0x1f, RZ ;  /* 0x0000001f08057819 */ /* 0x008fc800000006ff */
[----:B------:R-:W3:Y:S02]  /*47f0*/  SYNCS.PHASECHK.TRANS64.TRYWAIT P1, [UR4+0x250], R5 ;  /* 0x00025005ff0075a7 */ /* 0x000ee40008021104 */
[----:B---3--:R-:W-:Y:S05]  /*4800*/  @!P1 BRA `(.L_x_70) ;  /* 0x0000006000d09947 */ /* 0x008fea0003800000 */
.L_x_202:
[----:B--2---:R-:W2:Y:S01]  /*4810*/  LDS.128 R4, [UR4+0x290] ;  /* 0x00029004ff047984 */ /* 0x004ea20008000c00 */
[----:B------:R-:W-:Y:S01]  /*4820*/  LOP3.LUT R8, R8, 0x1, RZ, 0x3c, !PT ;  /* 0x0000000108087812 */ /* 0x000fe200078e3cff */
[----:B------:R-:W-:Y:S01]  /*4830*/  @!PT LDS RZ, [RZ] ;  /* 0x00000000fffff984 */ /* 0x000fe20000000800 */
[----:B------:R-:W-:Y:S01]  /*4840*/  @!PT LDS RZ, [RZ] ;  /* 0x00000000fffff984 */ /* 0x000fe20000000800 */
[----:B------:R-:W-:Y:S01]  /*4850*/  @!PT LDS RZ, [RZ] ;  /* 0x00000000fffff984 */ /* 0x000fe20000000800 */
[----:B------:R-:W-:Y:S01]  /*4860*/  @!PT LDS RZ, [RZ] ;  /* 0x00000000fffff984 */ /* 0x000fe20000000800 */
[----:B------:R3:W-:Y:S06]  /*4870*/  MEMBAR.ALL.CTA ;  /* 0x0000000000007992 */ /* 0x0007ec0000008000 */
[----:B---3--:R-:W3:Y:S02]  /*4880*/  FENCE.VIEW.ASYNC.S ;  /* 0x00000000000073c6 */ /* 0x008ee40000000000 */
[----:B---3--:R-:W-:Y:S01]  /*4890*/  SYNCS.ARRIVE.TRANS64.RED.A1T0 RZ, [UR5], RZ ;  /* 0x000000ffffff79a7 */ /* 0x008fe20008100405 */
[----:B--2---:R-:W-:-:S13]  /*48a0*/  LOP3.LUT P1, RZ, R6, 0x1, RZ, 0xc0, !PT ;  /* 0x0000000106ff7812 */ /* 0x004fda000782c0ff */
[----:B------:R-:W-:Y:S05]  /*48b0*/  @P1 BRA `(.L_x_71) ;  /* 0xfffffffc00981947 */ /* 0x000fea000383ffff */
[----:B------:R-:W-:-:S04]  /*48c0*/  SHF.L.U32 R0, R3, 0x1f, RZ ;  /* 0x0000001f03007819 */ /* 0x000fc800000006ff */
[----:B------:R-:W2:Y:S02]  /*48d0*/  SYNCS.PHASECHK.TRANS64 P0, [UR4+0x258], R0 ;  /* 0x00025800ff0075a7 */ /* 0x000ea40008001004 */
[----:B-12---:R-:W-:Y:S05]  /*48e0*/  @P0 EXIT ;  /* 0x000000000000094d */ /* 0x006fea0003800000 */
[----:B------:R-:W-:-:S07]  /*48f0*/  MOV R0, UR4 ;  /* 0x0000000400007c02 */ /* 0x000fce0008000f00 */
.L_x_72:
[----:B-1----:R-:W-:-:S04]  /*4900*/  SHF.L.U32 R5, R3, 0x1f, RZ ;  /* 0x0000001f03057819 */ /* 0x002fc800000006ff */
[----:B------:R1:W2:Y:S03]  /*4910*/  SYNCS.PHASECHK.TRANS64.TRYWAIT P0, [R0+URZ+0x258], R5 ;  /* 0x00025805000075a7 */ /* 0x0002a600080011ff */
[----:B--2---:R-:W-:Y:S05]  /*4920*/  @!P0 NANOSLEEP.SYNCS 0x989680 ;  /* 0x009896800000895d */ /* 0x004fea0003900000 */
[----:B------:R-:W2:Y:S02]  /*4930*/  @!P0 SYNCS.PHASECHK.TRANS64 P0, [R0+URZ+0x258], R5 ;  /* 0x00025805000085a7 */ /* 0x000ea400080010ff */
[----:B--2---:R-:W-:Y:S05]  /*4940*/  @P0 EXIT ;  /* 0x000000000000094d */ /* 0x004fea0003800000 */
[----:B------:R-:W-:Y:S05]  /*4950*/  BRA `(.L_x_72) ;  /* 0xfffffffc00e87947 */ /* 0x000fea000383ffff */
.L_x_68:
[----:B------:R-:W-:-:S09]  /*4960*/  UISETP.NE.AND UP0, UPT, UR18, URZ, UPT ;  /* 0x000000ff1200728c */ /* 0x000fd2000bf05270 */
[----:B------:R-:W-:Y:S05]  /*4970*/  BRA.U UP0, `(.L_x_73) ;  /* 0x0000000d001c7547 */ /* 0x000fea000b800000 */
[----:B------:R-:W2:Y:S01]  /*4980*/  S2UR UR7, SR_CgaCtaId ;  /* 0x00000000000779c3 */ /* 0x000ea20000008800 */
[----:B------:R-:W-:Y:S01]  /*4990*/  UMOV UR4, 0x40 ;  /* 0x0000004000047882 */ /* 0x000fe20000000000 */
[----:B------:R-:W-:Y:S01]  /*49a0*/  NOP ;  /* 0x0000000000007918 */ /* 0x000fe20000000000 */
[----:B------:R-:W-:Y:S01]  /*49b0*/  UMOV UR6, 0x400 ;  /* 0x0000040000067882 */ /* 0x000fe20000000000 */
[----:B--2---:R-:W-:Y:S02]  /*49c0*/  ULEA UR5, UR7, UR4, 0x18 ;  /* 0x0000000407057291 */ /* 0x004fe4000f8ec0ff */
[----:B------:R-:W-:-:S07]  /*49d0*/  ULEA UR6, UR7, UR6, 0x18 ;  /* 0x0000000607067291 */ /* 0x000fce000f8ec0ff */
[----:B------:R-:W2:Y:S02]  /*49e0*/  LDS.U8 R0, [UR5+0x1c] ;  /* 0x00001c05ff007984 */ /* 0x000ea40008000000 */
[----:B--2---:R-:W-:-:S13]  /*49f0*/  ISETP.NE.AND P0, PT, R0, RZ, PT ;  /* 0x000000ff0000720c */ /* 0x004fda0003f05270 */
[----:B------:R-:W-:Y:S05]  /*4a00*/  @P0 BRA `(.L_x_74) ;  /* 0x0000000000580947 */ /* 0x000fea0003800000 */
[----:B------:R-:W-:-:S13]  /*4a10*/  ELECT P0, URZ, PT ;  /* 0x0000000000ff782f */ /* 0x000fda0003800000 */
[----:B------:R-:W-:Y:S05]  /*4a20*/  @!P0 BRA `(.L_x_75) ;  /* 0x0000000000608947 */ /* 0x000fea0003800000 */
[----:B------:R-:W-:Y:S01]  /*4a30*/  UMOV UR4, 0x10 ;  /* 0x0000001000047882 */ /* 0x000fe20000000000 */
[----:B------:R-:W-:Y:S01]  /*4a40*/  HFMA2 R0, -RZ, RZ, 0, 5.9604644775390625e-08 ;  /* 0x00000001ff007431 */ /* 0x000fe200000001ff */
[----:B------:R-:W-:-:S03]  /*4a50*/  MOV R2, 0xffff ;  /* 0x0000ffff00027802 */ /* 0x000fc60000000f00 */
[----:B------:R-:W-:Y:S04]  /*4a60*/  DEPBAR.LE SB2, 0x36 ;  /* 0x0000ad800000791a */ /* 0x000fe80000000000 */
[----:B------:R-:W2:Y:S02]  /*4a70*/  UTCATOMSWS.FIND_AND_SET.ALIGN UP0, UR4, UR4 ;  /* 0x00000004000475e3 */ /* 0x000ea40008000800 */
[----:B--2---:R-:W-:Y:S01]  /*4a80*/  MOV R3, UR4 ;  /* 0x0000000400037c02 */ /* 0x004fe20008000f00 */
[----:B------:R-:W-:Y:S06]  /*4a90*/  BRA.U UP0, `(.L_x_76) ;  /* 0x0000000100187547 */ /* 0x000fec000b800000 */
.L_x_77:
[----:B------:R-:W-:Y:S05]  /*4aa0*/  NANOSLEEP 0x64 ;  /* 0x000000640000795d */ /* 0x000fea0003800000 */
[----:B------:R-:W-:-:S05]  /*4ab0*/  UMOV UR4, 0x10 ;  /* 0x0000001000047882 */ /* 0x000fca0000000000 */
[----:B------:R-:W-:Y:S04]  /*4ac0*/  DEPBAR.LE SB2, 0x36 ;  /* 0x0000ad800000791a */ /* 0x000fe80000000000 */
[----:B------:R-:W2:Y:S02]  /*4ad0*/  UTCATOMSWS.FIND_AND_SET.ALIGN UP0, UR4, UR4 ;  /* 0x00000004000475e3 */ /* 0x000ea40008000800 */
[----:B--2---:R-:W-:Y:S01]  /*4ae0*/  MOV R3, UR4 ;  /* 0x0000000400037c02 */ /* 0x004fe20008000f00 */
[----:B------:R-:W-:Y:S05]  /*4af0*/  BRA.U !UP0, `(.L_x_77) ;  /* 0xfffffffd08e87547 */ /* 0x000fea000b83ffff */
.L_x_76:
[-C--:B------:R-:W-:Y:S02]  /*4b00*/  SHF.L.U32 R2, R2, R3.reuse, RZ ;  /* 0x0000000302027219 */ /* 0x080fe400000006ff */
[----:B------:R-:W-:Y:S01]  /*4b10*/  SHF.L.U32 R0, R0, R3, RZ ;  /* 0x0000000300007219 */ /* 0x000fe200000006ff */
[----:B------:R-:W-:Y:S02]  /*4b20*/  IMAD.SHL.U32 R3, R3, 0x20, RZ ;  /* 0x0000002003037824 */ /* 0x000fe400078e00ff */
[----:B------:R2:W-:Y:S04]  /*4b30*/  ATOMS.OR RZ, [UR5+0x14], R2 ;  /* 0x00001402ffff798c */ /* 0x0005e8000b000005 */
[----:B------:R2:W-:Y:S04]  /*4b40*/  ATOMS.OR RZ, [UR5+0x18], R0 ;  /* 0x00001800ffff798c */ /* 0x0005e8000b000005 */
[----:B------:R2:W-:Y:S01]  /*4b50*/  STS [UR6+0x2a0], R3 ;  /* 0x0002a003ff007988 */ /* 0x0005e20008000806 */
[----:B------:R-:W-:Y:S05]  /*4b60*/  BRA `(.L_x_75) ;  /* 0x0000000000107947 */ /* 0x000fea0003800000 */
.L_x_74:
[----:B------:R-:W-:Y:S02]  /*4b70*/  MOV R0, 0xffffffff ;  /* 0xffffffff00007802 */ /* 0x000fe40000000f00 */
[----:B------:R-:W-:-:S03]  /*4b80*/  MOV R2, 0x4bb0 ;  /* 0x00004bb000027802 */ /* 0x000fc60000000f00 */
[----:B------:R2:W-:Y:S04]  /*4b90*/  STS [UR6+0x2a0], R0 ;  /* 0x0002a000ff007988 */ /* 0x0005e80008000806 */
[----:B-12--5:R-:W-:Y:S05]  /*4ba0*/  CALL.REL.NOINC `($__internal_1_$__cuda_sm10x_tcgen05_guardrail_trap_phase_invalid_during_alloc) ;  /* 0x0000006400507944 */ /* 0x026fea0003c00000 */
.L_x_75:
[----:B------:R-:W-:Y:S05]  /*4bb0*/  WARPSYNC.ALL ;  /* 0x0000000000007948 */ /* 0x000fea0003800000 */
[----:B------:R-:W3:Y:S01]  /*4bc0*/  S2UR UR4, SR_CgaCtaId ;  /* 0x00000000000479c3 */ /* 0x000ee20000008800 */
[----:B------:R-:W-:Y:S01]  /*4bd0*/  UMOV UR15, 0x400 ;  /* 0x00000400000f7882 */ /* 0x000fe20000000000 */
[----:B------:R-:W-:-:S06]  /*4be0*/  NOP ;  /* 0x0000000000007918 */ /* 0x000fcc0000000000 */
[----:B------:R-:W-:Y:S06]  /*4bf0*/  BAR.ARV 0x6, 0xa0 ;  /* 0x0182800000007b1d */ /* 0x000fec0000002000 */
[----:B------:R-:W4:Y:S01]  /*4c00*/  LDCU UR5, c[0x0][0x394] ;  /* 0x00007280ff0577ac */ /* 0x000f220008000800 */
[----:B------:R-:W-:Y:S01]  /*4c10*/  IMAD.MOV.U32 R8, RZ, RZ, 0x1 ;  /* 0x00000001ff087424 */ /* 0x000fe200078e00ff */
[----:B------:R-:W1:Y:S01]  /*4c20*/  LDCU UR6, c[0x0][0x394] ;  /* 0x00007280ff0677ac */ /* 0x000e620008000800 */
[----:B------:R-:W-:Y:S01]  /*4c30*/  UMOV UR18, URZ ;  /* 0x000000ff00127c82 */ /* 0x000fe20008000000 */
[----:B------:R-:W-:Y:S01]  /*4c40*/  UMOV UR12, URZ ;  /* 0x000000ff000c7c82 */ /* 0x000fe20008000000 */
[----:B---3--:R-:W-:Y:S01]  /*4c50*/  ULEA UR15, UR4, UR15, 0x18 ;  /* 0x0000000f040f7291 */ /* 0x008fe2000f8ec0ff */
[----:B------:R-:W-:Y:S01]  /*4c60*/  UMOV UR20, 0x0 ;  /* 0x0000000000147882 */ /* 0x000fe20000000000 */
[----:B------:R-:W-:-:S02]  /*4c70*/  UMOV UR21, 0x4218010 ;  /* 0x0421801000157882 */ /* 0x000fc40000000000 */
[----:B------:R-:W-:Y:S02]  /*4c80*/  UIADD3 UR17, UPT, UPT, UR15, 0x4600, URZ ;  /* 0x000046000f117890 */ /* 0x000fe4000fffe0ff */
[----:B----4-:R-:W-:-:S03]  /*4c90*/  UIADD3 UR5, UPT, UPT, UR5, 0x1f, URZ ;  /* 0x0000001f05057890 */ /* 0x010fc6000fffe0ff */
[----:B------:R-:W2:Y:S01]  /*4ca0*/  LDS R9, [UR15+0x2a0] ;  /* 0x0002a00fff097984 */ /* 0x000ea20008000800 */
[----:B------:R-:W-:Y:S02]  /*4cb0*/  USHF.R.U32.HI UR17, URZ, 0x4, UR17 ;  /* 0x00000004ff117899 */ /* 0x000fe40008011611 */
[----:B------:R-:W-:Y:S02]  /*4cc0*/  USHF.R.S32.HI UR4, URZ, 0x1f, UR5 ;  /* 0x0000001fff047899 */ /* 0x000fe40008011405 */
[----:B------:R-:W-:Y:S02]  /*4cd0*/  ULOP3.LUT UR17, UR17, 0x3fff, URZ, 0xc0, !UPT ;  /* 0x00003fff11117892 */ /* 0x000fe4000f8ec0ff */
[----:B------:R-:W-:Y:S02]  /*4ce0*/  ULEA.HI UR4, UR4, UR5, URZ, 0x5 ;  /* 0x0000000504047291 */ /* 0x000fe4000f8f28ff */
[----:B------:R-:W-:Y:S02]  /*4cf0*/  UIADD3 UR5, UPT, UPT, UR15, 0x15600, URZ ;  /* 0x000156000f057890 */ /* 0x000fe4000fffe0ff */
[----:B------:R-:W-:-:S02]  /*4d00*/  USHF.R.S32.HI UR22, URZ, 0x5, UR4 ;  /* 0x00000005ff167899 */ /* 0x000fc40008011404 */
[----:B------:R-:W-:Y:S02]  /*4d10*/  UIADD3 UR4, UPT, UPT, UR15, 0x258, URZ ;  /* 0x000002580f047890 */ /* 0x000fe4000fffe0ff */
[----:B------:R-:W-:Y:S02]  /*4d20*/  UISETP.LT.AND UP0, UPT, UR22, 0x1, UPT ;  /* 0x000000011600788c */ /* 0x000fe4000bf01270 */
[----:B------:R-:W-:Y:S02]  /*4d30*/  USHF.R.U32.HI UR5, URZ, 0x4, UR5 ;  /* 0x00000004ff057899 */ /* 0x000fe40008011605 */
[----:B------:R-:W-:Y:S02]  /*4d40*/  USEL UR24, UR22, 0x1, !UP0 ;  /* 0x0000000116187887 */ /* 0x000fe4000c000000 */
[----:B------:R-:W-:Y:S02]  /*4d50*/  UPRMT UR23, URZ, 0x654, UR4 ;  /* 0x00000654ff177896 */ /* 0x000fe40008000004 */
[----:B------:R-:W-:-:S02]  /*4d60*/  ULOP3.LUT UR16, UR5, 0x3fff, URZ, 0xc0, !UPT ;  /* 0x00003fff05107892 */ /* 0x000fc4000f8ec0ff */
[----:B------:R-:W-:Y:S02]  /*4d70*/  UIADD3 UR24, UPT, UPT, -UR24, URZ, URZ ;  /* 0x000000ff18187290 */ /* 0x000fe4000fffe1ff */
[----:B-1----:R-:W-:Y:S01]  /*4d80*/  UISETP.GE.AND UP4, UPT, UR6, 0x1, UPT ;  /* 0x000000010600788c */ /* 0x002fe2000bf86270 */
[C---:B--2---:R-:W-:Y:S01]  /*4d90*/  VIADD R3, R9.reuse, 0x80 ;  /* 0x0000008009037836 */ /* 0x044fe20000000000 */
[----:B------:R-:W-:-:S04]  /*4da0*/  LOP3.LUT R2, R9, 0xffff, RZ, 0xc0, !PT ;  /* 0x0000ffff09027812 */ /* 0x000fc800078ec0ff */
[----:B------:R-:W-:-:S05]  /*4db0*/  LOP3.LUT R3, R3, 0xffff, RZ, 0xc0, !PT ;  /* 0x0000ffff03037812 */ /* 0x000fca00078ec0ff */
[----:B------:R1:W-:Y:S02]  /*4dc0*/  STL.64 [R1], R2 ;  /* 0x0000000201007387 */ /* 0x0003e40000100a00 */
[----:B-1----:R-:W-:-:S07]  /*4dd0*/  CS2R R2, SRZ ;  /* 0x0000000000027805 */ /* 0x002fce000001ff00 */
.L_x_84:
[----:B-1----:R-:W-:-:S04]  /*4de0*/  SHF.L.U32 R5, R3, 0x1f, RZ ;  /* 0x0000001f03057819 */ /* 0x002fc800000006ff */
[----:B------:R-:W1:Y:S02]  /*4df0*/  SYNCS.PHASECHK.TRANS64.TRYWAIT P0, [UR15+0x250], R5 ;  /* 0x00025005ff0075a7 */ /* 0x000e64000800110f */
[----:B-12-4-:R-:W-:Y:S05]  /*4e00*/  @!P0 BRA `(.L_x_78) ;  /* 0x0000005c00688947 */ /* 0x016fea0003800000 */
.L_x_204:
[----:B-1----:R-:W1:Y:S01]  /*4e10*/  LDS.128 R4, [UR15+0x290] ;  /* 0x0002900fff047984 */ /* 0x002e620008000c00 */
[----:B------:R-:W-:Y:S01]  /*4e20*/  ULEA UR19, UR18, UR15, 0x3 ;  /* 0x0000000f12137291 */ /* 0x000fe2000f8e18ff */
[----:B------:R-:W-:Y:S01]  /*4e30*/  SHF.L.U32 R0, R8, 0x1f, RZ ;  /* 0x0000001f08007819 */ /* 0x000fe200000006ff */
[----:B------:R-:W-:Y:S01]  /*4e40*/  @!PT LDS RZ, [RZ] ;  /* 0x00000000fffff984 */ /* 0x000fe20000000800 */
[----:B------:R-:W-:Y:S01]  /*4e50*/  @!PT LDS RZ, [RZ] ;  /* 0x00000000fffff984 */ /* 0x000fe20000000800 */
[----:B------:R-:W-:Y:S01]  /*4e60*/  @!PT LDS RZ, [RZ] ;  /* 0x00000000fffff984 */ /* 0x000fe20000000800 */
[----:B------:R-:W-:Y:S01]  /*4e70*/  @!PT LDS RZ, [RZ] ;  /* 0x00000000fffff984 */ /* 0x000fe20000000800 */
[----:B------:R2:W-:Y:S06]  /*4e80*/  MEMBAR.ALL.CTA ;  /* 0x0000000000007992 */ /* 0x0005ec0000008000 */
[----:B--2---:R-:W2:Y:S02]  /*4e90*/  FENCE.VIEW.ASYNC.S ;  /* 0x00000000000073c6 */ /* 0x004ea40000000000 */
[----:B--2---:R-:W-:Y:S01]  /*4ea0*/  SYNCS.ARRIVE.TRANS64.RED.A1T0 RZ, [UR23], RZ ;  /* 0x000000ffffff79a7 */ /* 0x004fe20008100417 */
[----:B------:R-:W2:Y:S01]  /*4eb0*/  SYNCS.PHASECHK.TRANS64.TRYWAIT P0, [UR19+0x270], R0 ;  /* 0x00027000ff0075a7 */ /* 0x000ea20008001113 */
[----:B-1----:R-:W-:Y:S01]  /*4ec0*/  LOP3.LUT P2, RZ, R6, 0x1, RZ, 0xc0, !PT ;  /* 0x0000000106ff7812 */ /* 0x002fe2000784c0ff */
[----:B--2---:R-:W-:-:S12]  /*4ed0*/  @!P0 BRA `(.L_x_79) ;  /* 0x0000005c004c8947 */ /* 0x004fd80003800000 */
.L_x_206:
[----:B------:R-:W-:Y:S05]  /*4ee0*/  BRA.U !UP4, `(.L_x_80) ;  /* 0x000000010cb07547 */ /* 0x000fea000b800000 */
[----:B-1----:R-:W-:Y:S01]  /*4ef0*/  IMAD.U32 R0, RZ, RZ, UR18 ;  /* 0x00000012ff007e24 */ /* 0x002fe2000f8e00ff */
[----:B------:R-:W-:-:S04]  /*4f00*/  ULEA UR4, UR12, UR15, 0x3 ;  /* 0x0000000f0c047291 */ /* 0x000fc8000f8e18ff */
[----:B------:R-:W-:Y:S02]  /*4f10*/  LEA R4, R0, R1, 0x2 ;  /* 0x0000000100047211 */ /* 0x000fe400078e10ff */
[----:B------:R-:W-:-:S04]  /*4f20*/  SHF.L.U32 R0, R2, 0x1f, RZ ;  /* 0x0000001f02007819 */ /* 0x000fc800000006ff */
[----:B------:R-:W5:Y:S01]  /*4f30*/  LDL R4, [R4] ;  /* 0x0000000004047983 */ /* 0x000f620000100800 */
[----:B------:R1:W2:Y:S01]  /*4f40*/  SYNCS.PHASECHK.TRANS64.TRYWAIT P1, [UR4], R0 ;  /* 0x00000000ff0075a7 */ /* 0x0002a20008021104 */
[----:B------:R-:W-:Y:S01]  /*4f50*/  UPLOP3.LUT UP2, UPT, UPT, UPT, UPT, 0x40, 0x4 ;  /* 0x000000000004789c */ /* 0x000fe20003f4e870 */
[----:B------:R-:W-:Y:S01]  /*4f60*/  UMOV UR14, UR24 ;  /* 0x00000018000e7c82 */ /* 0x000fe20008000000 */
[----:B------:R-:W-:Y:S01]  /*4f70*/  UMOV UR13, UR22 ;  /* 0x00000016000d7c82 */ /* 0x000fe20008000000 */
[----:B------:R-:W-:-:S08]  /*4f80*/  UMOV UR5, UR12 ;  /* 0x0000000c00057c82 */ /* 0x000fd00008000000 */
.L_x_83:
[----:B------:R-:W-:Y:S02]  /*4f90*/  UIADD3 UR14, UPT, UPT, UR14, 0x1, URZ ;  /* 0x000000010e0e7890 */ /* 0x000fe4000fffe0ff */
[----:B------:R-:W-:Y:S02]  /*4fa0*/  ULEA UR11, UR5, UR15, 0x3 ;  /* 0x0000000f050b7291 */ /* 0x000fe4000f8e18ff */
[----:B------:R-:W-:Y:S01]  /*4fb0*/  UISETP.NE.AND UP3, UPT, UR14, URZ, UPT ;  /* 0x000000ff0e00728c */ /* 0x000fe2000bf65270 */
[----:B--234-:R-:W-:Y:S10]  /*4fc0*/  @P1 BRA `(.L_x_81) ;  /* 0x00000000000c1947 */ /* 0x01cff40003800000 */
[----:B------:R-:W-:Y:S04]  /*4fd0*/  SHF.L.U32 R5, R2, 0x1f, RZ ;  /* 0x0000001f02057819 */ /* 0x000fe800000006ff */
[----:B------:R-:W2:Y:S02]  /*4fe0*/  SYNCS.PHASECHK.TRANS64.TRYWAIT P0, [UR11], R5 ;  /* 0x00000005ff0075a7 */ /* 0x000ea4000800110b */
[----:B--2---:R-:W-:Y:S05]  /*4ff0*/  @!P0 BRA `(.L_x_82) ;  /* 0x0000005c001c8947 */ /* 0x004fea0003800000 */
.L_x_81:
[----:B------:R-:W-:Y:S01]  /*5000*/  UISETP.NE.AND UP0, UPT, UR13, 0x1, UPT ;  /* 0x000000010d00788c */ /* 0x000fe2000bf05270 */
[----:B------:R-:W-:Y:S01]  /*5010*/  PLOP3.LUT P1, PT, PT, PT, PT, 0x80, 0x8 ;  /* 0x000000000008781c */ /* 0x000fe20003f2f070 */
[----:B------:R-:W-:Y:S02]  /*5020*/  UIADD3 UR4, UPT, UPT, UR5, 0x1, URZ ;  /* 0x0000000105047890 */ /* 0x000fe4000fffe0ff */
[----:B------:R-:W-:Y:S02]  /*5030*/  UIADD3 UR13, UPT, UPT, UR13, -0x1, URZ ;  /* 0xffffffff0d0d7890 */ /* 0x000fe4000fffe0ff */
[----:B------:R-:W-:Y:S01]  /*5040*/  UISETP.NE.AND UP1, UPT, UR4, 0x22, UPT ;  /* 0x000000220400788c */ /* 0x000fe2000bf25270 */
[----:B------:R-:W-:Y:S01]  /*5050*/  PLOP3.LUT P0, PT, PT, PT, UP0, 0x80, 0x8 ;  /* 0x000000000008781c */ /* 0x000fe20003f0f008 */
[----:B------:R-:W-:Y:S01]  /*5060*/  UMOV UR9, 0x40004040 ;  /* 0x4000404000097882 */ /* 0x000fe20000000000 */
[----:B------:R-:W-:Y:S01]  /*5070*/  UMOV UR7, 0x80004020 ;  /* 0x8000402000077882 */ /* 0x000fe20000000000 */
[----:B------:R-:W-:Y:S02]  /*5080*/  USEL UR6, URZ, 0x1, UP1 ;  /* 0x00000001ff067887 */ /* 0x000fe40008800000 */
[----:B------:R-:W-:Y:S04]  /*5090*/  USEL UR12, UR4, URZ, UP1 ;  /* 0x000000ff040c7287 */ /* 0x000fe80008800000 */
[----:B------:R-:W-:Y:S01]  /*50a0*/  @UP0 ULEA UR4, UR12, UR15, 0x3 ;  /* 0x0000000f0c040291 */ /* 0x000fe2000f8e18ff */
[----:B------:R-:W-:Y:S04]  /*50b0*/  LOP3.LUT R2, R2, UR6, RZ, 0x3c, !PT ;  /* 0x0000000602027c12 */ /* 0x000fe8000f8e3cff */
[----:B-1----:R-:W-:Y:S04]  /*50c0*/  @P0 SHF.L.U32 R0, R2, 0x1f, RZ ;  /* 0x0000001f02000819 */ /* 0x002fe800000006ff */
[----:B------:R3:W4:Y:S01]  /*50d0*/  @P0 SYNCS.PHASECHK.TRANS64.TRYWAIT P1, [UR4], R0 ;  /* 0x00000000ff0005a7 */ /* 0x0007220008021104 */
[----:B------:R-:W-:Y:S02]  /*50e0*/  USHF.L.U32 UR4, UR5, 0x8, URZ ;  /* 0x0000000805047899 */ /* 0x000fe400080006ff */
[----:B------:R-:W-:Y:S01]  /*50f0*/  USHF.L.U32 UR5, UR5, 0x7, URZ ;  /* 0x0000000705057899 */ /* 0x000fe200080006ff */
[----:B------:R-:W-:Y:S11]  /*5100*/  ELECT P0, URZ, PT ;  /* 0x0000000000ff782f */ /* 0x000ff60003800000 */
[----:B------:R-:W-:Y:S02]  /*5110*/  @!UPT UIADD3 URZ, UPT, UPT, URZ, URZ, URZ ;  /* 0x000000fffffff290 */ /* 0x000fe4000fffe0ff */
[----:B-----5:R-:W-:Y:S01]  /*5120*/  @P0 R2UR.BROADCAST UR10, R4 ;  /* 0x00000000040a02ca */ /* 0x020fe200008e0000 */
[----:B------:R-:W-:Y:S02]  /*5130*/  UIADD3 UR8, UPT, UPT, UR16, UR4, URZ ;  /* 0x0000000410087290 */ /* 0x000fe4000fffe0ff */
[----:B------:R-:W-:Y:S02]  /*5140*/  UIADD3 UR6, UPT, UPT, UR17, UR5, URZ ;  /* 0x0000000511067290 */ /* 0x000fe4000fffe0ff */
[----:B------:R-:W-:Y:S01]  /*5150*/  UIADD3 UR4, UPT, UPT, UR11, 0x110, URZ ;  /* 0x000001100b047890 */ /* 0x000fe2000fffe0ff */
[----:B------:R-:W-:Y:S07]  /*5160*/  UMOV UR5, UR12 ;  /* 0x0000000c00057c82 */ /* 0x000fee0008000000 */
[----:B------:R3:W-:Y:S01]  /*5170*/  UTCQMMA gdesc[UR6], gdesc[UR8], tmem[UR10], tmem[UR20], idesc[UR21], UP2 ;  /* 0x00ff1408060075ea */ /* 0x0007e2000900030a */
[----:B------:R-:W-:Y:S01]  /*5180*/  UPLOP3.LUT UP2, UPT, UPT, UPT, UPT, 0x80, 0x8 ;  /* 0x000000000008789c */ /* 0x000fe20003f4f070 */
[----:B------:R3:W-:Y:S01]  /*5190*/  UTCBAR [UR4], URZ ;  /* 0x000000ff040073e9 */ /* 0x0007e200080000ff */
[----:B------:R-:W-:Y:S09]  /*51a0*/  BRA.U UP3, `(.L_x_83) ;  /* 0xfffffffd03787547 */ /* 0x000ff2000b83ffff */
.L_x_80:
[----:B---3--:R-:W-:Y:S01]  /*51b0*/  UIADD3 UR4, UPT, UPT, UR18, 0x1, URZ ;  /* 0x0000000112047890 */ /* 0x008fe2000fffe0ff */
[----:B------:R-:W-:Y:S01]  /*51c0*/  LOP3.LUT R3, R3, 0x1, RZ, 0x3c, !PT ;  /* 0x0000000103037812 */ /* 0x000fe200078e3cff */
[----:B------:R-:W-:Y:S02]  /*51d0*/  UIADD3 UR5, UPT, UPT, UR19, 0x260, URZ ;  /* 0x0000026013057890 */ /* 0x000fe4000fffe0ff */
[----:B------:R-:W-:-:S04]  /*51e0*/  UISETP.NE.AND UP0, UPT, UR4, 0x2, UPT ;  /* 0x000000020400788c */ /* 0x000fc8000bf05270 */
[----:B------:R-:W-:Y:S02]  /*51f0*/  USEL UR6, URZ, 0x1, UP0 ;  /* 0x00000001ff067887 */ /* 0x000fe40008000000 */
[----:B------:R-:W-:Y:S01]  /*5200*/  USEL UR18, UR4, URZ, UP0 ;  /* 0x000000ff04127287 */ /* 0x000fe20008000000 */
[----:B------:R2:W-:Y:S03]  /*5210*/  UTCBAR [UR5], URZ ;  /* 0x000000ff050073e9 */ /* 0x0005e600080000ff */
[----:B------:R-:W-:Y:S01]  /*5220*/  LOP3.LUT R8, R8, UR6, RZ, 0x3c, !PT ;  /* 0x0000000608087c12 */ /* 0x000fe2000f8e3cff */
[----:B------:R-:W-:Y:S07]  /*5230*/  @P2 BRA `(.L_x_84) ;  /* 0xfffffff800e82947 */ /* 0x000fee000383ffff */
[----:B------:R-:W3:Y:S01]  /*5240*/  S2UR UR6, SR_CgaCtaId ;  /* 0x00000000000679c3 */ /* 0x000ee20000008800 */
[----:B------:R-:W-:Y:S01]  /*5250*/  ELECT P0, URZ, PT ;  /* 0x0000000000ff782f */ /* 0x000fe20003800000 */
[----:B-1----:R-:W-:Y:S01]  /*5260*/  IMAD.MOV.U32 R0, RZ, RZ, 0x1 ;  /* 0x00000001ff007424 */ /* 0x002fe200078e00ff */
[----:B------:R-:W-:Y:S01]  /*5270*/  UIADD3 UR15, UPT, UPT, UR15, 0x270, URZ ;  /* 0x000002700f0f7890 */ /* 0x000fe2000fffe0ff */
[----:B------:R-:W-:Y:S01]  /*5280*/  SHF.L.U32 R3, R8, 0x1f, RZ ;  /* 0x0000001f08037819 */ /* 0x000fe200000006ff */
[----:B------:R-:W-:-:S03]  /*5290*/  UMOV UR4, 0x40 ;  /* 0x0000004000047882 */ /* 0x000fc60000000000 */
[----:B------:R-:W-:Y:S01]  /*52a0*/  UVIRTCOUNT.DEALLOC.SMPOOL 0x80 ;  /* 0x000000800000784c */ /* 0x000fe20000000000 */
[----:B---3--:R-:W-:Y:S02]  /*52b0*/  ULEA UR6, UR6, UR4, 0x18 ;  /* 0x0000000406067291 */ /* 0x008fe4000f8ec0ff */
[----:B------:R-:W-:-:S07]  /*52c0*/  ULEA UR4, UR18, UR15, 0x3 ;  /* 0x0000000f12047291 */ /* 0x000fce000f8e18ff */
[----:B------:R1:W-:Y:S02]  /*52d0*/  @P0 STS.U8 [UR6+0x1c], R0 ;  /* 0x00001c00ff000988 */ /* 0x0003e40008000006 */
[----:B------:R-:W3:Y:S02]  /*52e0*/  SYNCS.PHASECHK.TRANS64.TRYWAIT P0, [UR4], R3 ;  /* 0x00000003ff0075a7 */ /* 0x000ee40008001104 */
[----:B-1-3--:R-:W-:Y:S05]  /*52f0*/  @!P0 BRA `(.L_x_85) ;  /* 0x0000005800748947 */ /* 0x00afea0003800000 */
.L_x_209:
[----:B------:R-:W-:-:S04]  /*5300*/  UIADD3 UR4, UPT, UPT, UR18, 0x1, URZ ;  /* 0x0000000112047890 */ /* 0x000fc8000fffe0ff */
[----:B------:R-:W-:-:S04]  /*5310*/  UISETP.NE.AND UP0, UPT, UR4, 0x2, UPT ;  /* 0x000000020400788c */ /* 0x000fc8000bf05270 */
[----:B--2---:R-:W-:Y:S02]  /*5320*/  USEL UR5, URZ, 0x1, UP0 ;  /* 0x00000001ff057887 */ /* 0x004fe40008000000 */
[----:B------:R-:W-:-:S04]  /*5330*/  USEL UR4, UR4, URZ, UP0 ;  /* 0x000000ff04047287 */ /* 0x000fc80008000000 */
[----:B------:R-:W-:Y:S01]  /*5340*/  ULEA UR4, UR4, UR15, 0x3 ;  /* 0x0000000f04047291 */ /* 0x000fe2000f8e18ff */
[----:B-1----:R-:W-:-:S04]  /*5350*/  LOP3.LUT R3, R8, UR5, RZ, 0x3c, !PT ;  /* 0x0000000508037c12 */ /* 0x002fc8000f8e3cff */
[----:B------:R-:W-:-:S04]  /*5360*/  SHF.L.U32 R3, R3, 0x1f, RZ ;  /* 0x0000001f03037819 */ /* 0x000fc800000006ff */
[----:B------:R-:W1:Y:S02]  /*5370*/  SYNCS.PHASECHK.TRANS64.TRYWAIT P0, [UR4], R3 ;  /* 0x00000003ff0075a7 */ /* 0x000e640008001104 */
[----:B-1----:R-:W-:Y:S05]  /*5380*/  @!P0 BRA `(.L_x_86) ;  /* 0x0000005800688947 */ /* 0x002fea0003800000 */
.L_x_211:
[----:B------:R-:W-:Y:S01]  /*5390*/  NOP ;  /* 0x0000000000007918 */ /* 0x000fe20000000000 */
[----:B-1----:R-:W1:Y:S01]  /*53a0*/  LDS R0, [UR6+0x14] ;  /* 0x00001406ff007984 */ /* 0x002e620008000800 */
[----:B------:R-:W-:Y:S01]  /*53b0*/  LOP3.LUT R2, R9, 0xffff, RZ, 0xc0, !PT ;  /* 0x0000ffff09027812 */ /* 0x000fe200078ec0ff */
[----:B------:R-:W-:Y:S02]  /*53c0*/  IMAD.MOV.U32 R3, RZ, RZ, 0xffff ;  /* 0x0000ffffff037424 */ /* 0x000fe400078e00ff */
[----:B------:R-:W-:Y:S01]  /*53d0*/  IMAD.MOV.U32 R5, RZ, RZ, 0x1 ;  /* 0x00000001ff057424 */ /* 0x000fe200078e00ff */
[----:B------:R-:W-:-:S04]  /*53e0*/  SHF.R.U32.HI R2, RZ, 0x5, R2 ;  /* 0x00000005ff027819 */ /* 0x000fc80000011602 */
[-C--:B------:R-:W-:Y:S02]  /*53f0*/  SHF.L.U32 R3, R3, R2.reuse, RZ ;  /* 0x0000000203037219 */ /* 0x080fe400000006ff */
[----:B------:R-:W-:Y:S02]  /*5400*/  SHF.L.U32 R5, R5, R2, RZ ;  /* 0x0000000205057219 */ /* 0x000fe400000006ff */
[----:B-1----:R-:W-:-:S04]  /*5410*/  LOP3.LUT R0, R0, R3, RZ, 0xc0, !PT ;  /* 0x0000000300007212 */ /* 0x002fc800078ec0ff */
[----:B------:R-:W-:-:S13]  /*5420*/  ISETP.NE.AND P0, PT, R0, R3, PT ;  /* 0x000000030000720c */ /* 0x000fda0003f05270 */
[----:B------:R-:W-:Y:S05]  /*5430*/  @P0 BRA `(.L_x_87) ;  /* 0x00000000005c0947 */ /* 0x000fea0003800000 */
[----:B------:R-:W1:Y:S02]  /*5440*/  LDS R0, [UR6+0x18] ;  /* 0x00001806ff007984 */ /* 0x000e640008000800 */
[----:B-1----:R-:W-:-:S04]  /*5450*/  LOP3.LUT R0, R0, R5, RZ, 0xc0, !PT ;  /* 0x0000000500007212 */ /* 0x002fc800078ec0ff */
[----:B------:R-:W-:-:S13]  /*5460*/  ISETP.NE.AND P0, PT, R0, R5, PT ;  /* 0x000000050000720c */ /* 0x000fda0003f05270 */
[----:B------:R-:W-:Y:S05]  /*5470*/  @P0 BRA `(.L_x_88) ;  /* 0x0000000000400947 */ /* 0x000fea0003800000 */
[----:B------:R-:W-:Y:S01]  /*5480*/  R2UR UR4, R3 ;  /* 0x00000000030472ca */ /* 0x000fe200000e0000 */
[----:B------:R-:W1:Y:S01]  /*5490*/  S2R R2, SR_LANEID ;  /* 0x0000000000027919 */ /* 0x000e620000000000 */
[----:B------:R-:W-:-:S04]  /*54a0*/  LOP3.LUT R5, RZ, R5, RZ, 0x33, !PT ;  /* 0x00000005ff057212 */ /* 0x000fc800078e33ff */
[----:B------:R-:W2:Y:S07]  /*54b0*/  REDUX UR7, R5 ;  /* 0x00000000050773c4 */ /* 0x000eae0000000000 */
[----:B------:R-:W-:-:S03]  /*54c0*/  ULOP3.LUT UR5, URZ, UR4, URZ, 0x33, !UPT ;  /* 0x00000004ff057292 */ /* 0x000fc6000f8e33ff */
[----:B------:R-:W-:Y:S02]  /*54d0*/  VOTEU.ANY UR4, UPT, PT ;  /* 0x0000000000047886 */ /* 0x000fe400038e0100 */
[----:B------:R-:W-:Y:S01]  /*54e0*/  UFLO.U32 UR4, UR4 ;  /* 0x00000004000472bd */ /* 0x000fe200080e0000 */
[----:B------:R-:W-:-:S04]  /*54f0*/  IMAD.U32 R0, RZ, RZ, UR5 ;  /* 0x00000005ff007e24 */ /* 0x000fc8000f8e00ff */
[----:B------:R-:W3:Y:S02]  /*5500*/  REDUX UR8, R0 ;  /* 0x00000000000873c4 */ /* 0x000ee40000000000 */
[----:B------:R1:W-:Y:S02]  /*5510*/  UTCATOMSWS.AND URZ, UR5 ;  /* 0x0000000500ff79e3 */ /* 0x0003e40008000000 */
[----:B-1----:R-:W-:Y:S01]  /*5520*/  ISETP.EQ.U32.AND P0, PT, R2, UR4, PT ;  /* 0x0000000402007c0c */ /* 0x002fe2000bf02070 */
[----:B--2---:R-:W-:Y:S02]  /*5530*/  IMAD.U32 R2, RZ, RZ, UR7 ;  /* 0x00000007ff027e24 */ /* 0x004fe4000f8e00ff */
[----:B---3--:R-:W-:-:S10]  /*5540*/  IMAD.U32 R3, RZ, RZ, UR8 ;  /* 0x00000008ff037e24 */ /* 0x008fd4000f8e00ff */
[----:B------:R1:W-:Y:S04]  /*5550*/  @P0 ATOMS.AND RZ, [UR6+0x14], R3 ;  /* 0x00001403ffff098c */ /* 0x0003e8000a800006 */
[----:B------:R1:W-:Y:S01]  /*5560*/  @P0 ATOMS.AND RZ, [UR6+0x18], R2 ;  /* 0x00001802ffff098c */ /* 0x0003e2000a800006 */
[----:B------:R-:W-:Y:S05]  /*5570*/  BRA `(.L_x_89) ;  /* 0x0000000000147947 */ /* 0x000fea0003800000 */
.L_x_88:
[----:B------:R-:W-:Y:S02]  /*5580*/  MOV R2, 0x55a0 ;  /* 0x000055a000027802 */ /* 0x000fe40000000f00 */
[----:B----45:R-:W-:Y:S05]  /*5590*/  CALL.REL.NOINC `($__internal_0_$__cuda_sm10x_tcgen05_guardrail_trap_col_being_dealloced_not_returned_by_alloc) ;  /* 0x0000005800c87944 */ /* 0x030fea0003c00000 */
[----:B------:R-:W-:Y:S05]  /*55a0*/  BRA `(.L_x_89) ;  /* 0x0000000000087947 */ /* 0x000fea0003800000 */
.L_x_87:
[----:B------:R-:W-:Y:S02]  /*55b0*/  MOV R2, 0x55d0 ;  /* 0x000055d000027802 */ /* 0x000fe40000000f00 */
[----:B----45:R-:W-:Y:S05]  /*55c0*/  CALL.REL.NOINC `($__internal_2_$__cuda_sm10x_tcgen05_guardrail_trap_unallocated_columns_being_dealloced) ;  /* 0x0000005800d47944 */ /* 0x030fea0003c00000 */
.L_x_89:
[----:B------:R-:W-:Y:S01]  /*55d0*/  NOP ;  /* 0x0000000000007918 */ /* 0x000fe20000000000 */
[----:B------:R-:W-:Y:S05]  /*55e0*/  EXIT ;  /* 0x000000000000794d */ /* 0x000fea0003800000 */
.L_x_73:
[----:B------:R-:W2:Y:S01]  /*55f0*/  LDCU UR5, c[0x0][0x384] ;  /* 0x00007080ff0577ac */ /* 0x000ea20008000800 */
[----:B------:R-:W-:Y:S02]  /*5600*/  UISETP.NE.OR UP0, UPT, UR18, 0x3, !UP3 ;  /* 0x000000031200788c */ /* 0x000fe4000df05670 */
[----:B--2---:R-:W-:-:S07]  /*5610*/  UIADD3 UR5, UPT, UPT, UR5, 0x7f, URZ ;  /* 0x0000007f05057890 */ /* 0x004fce000fffe0ff */
[----:B------:R-:W-:Y:S05]  /*5620*/  BRA.U UP0, `(.L_x_90) ;  /* 0x00000015002c7547 */ /* 0x000fea000b800000 */
[----:B------:R-:W2:Y:S01]  /*5630*/  LDCU UR53, c[0x0][0x388] ;  /* 0x00007100ff3577ac */ /* 0x000ea20008000800 */
[----:B------:R-:W3:Y:S01]  /*5640*/  S2UR UR10, SR_CgaCtaId ;  /* 0x00000000000a79c3 */ /* 0x000ee20000008800 */
[----:B------:R-:W-:Y:S01]  /*5650*/  R2UR UR45, R73 ;  /* 0x00000000492d72ca */ /* 0x000fe200000e0000 */
[----:B------:R-:W-:Y:S01]  /*5660*/  IMAD.MOV.U32 R10, RZ, RZ, 0x1 ;  /* 0x00000001ff0a7424 */ /* 0x000fe200078e00ff */
[----:B------:R-:W-:Y:S01]  /*5670*/  USHF.R.S32.HI UR4, URZ, 0x1f, UR5 ;  /* 0x0000001fff047899 */ /* 0x000fe20008011405 */
[----:B------:R-:W-:Y:S01]  /*5680*/  R2UR UR44, R86 ;  /* 0x00000000562c72ca */ /* 0x000fe200000e0000 */
[----:B------:R-:W4:Y:S01]  /*5690*/  LDCU UR38, c[0x0][0x370] ;  /* 0x00006e00ff2677ac */ /* 0x000f220008000800 */
[----:B------:R-:W-:Y:S02]  /*56a0*/  IMAD.MOV.U32 R8, RZ, RZ, RZ ;  /* 0x000000ffff087224 */ /* 0x000fe400078e00ff */
[----:B------:R-:W1:Y:S01]  /*56b0*/  LDC.64 R14, c[0x0][0x348] ;  /* 0x0000d200ff0e7b82 */ /* 0x000e620000000a00 */
[----:B------:R-:W-:Y:S01]  /*56c0*/  ULEA.HI UR4, UR4, UR5, URZ, 0x7 ;  /* 0x0000000504047291 */ /* 0x000fe2000f8f38ff */
[----:B------:R-:W4:Y:S03]  /*56d0*/  LDCU.128 UR32, c[0x0][0xc10] ;  /* 0x00018200ff2077ac */ /* 0x000f260008000c00 */
[----:B------:R-:W-:Y:S01]  /*56e0*/  USHF.R.S32.HI UR27, URZ, 0x7, UR4 ;  /* 0x00000007ff1b7899 */ /* 0x000fe20008011404 */
[----:B--2---:R-:W-:Y:S01]  /*56f0*/  IMAD.U32 R0, RZ, RZ, UR53 ;  /* 0x00000035ff007e24 */ /* 0x004fe2000f8e00ff */
[----:B------:R-:W2:Y:S04]  /*5700*/  LDCU UR37, c[0x0][0x374] ;  /* 0x00006e80ff2577ac */ /* 0x000ea80008000800 */
[----:B------:R-:W-:Y:S01]  /*5710*/  IMAD.U32 R3, RZ, RZ, UR27 ;  /* 0x0000001bff037e24 */ /* 0x000fe2000f8e00ff */
[----:B------:R-:W-:Y:S01]  /*5720*/  IABS R0, R0 ;  /* 0x0000000000007213 */ /* 0x000fe20000000000 */
[----:B------:R-:W4:Y:S03]  /*5730*/  LDCU.64 UR4, c[0x0][0x988] ;  /* 0x00013100ff0477ac */ /* 0x000f260008000a00 */
[----:B------:R-:W-:Y:S01]  /*5740*/  IABS R2, R3 ;  /* 0x0000000300027213 */ /* 0x000fe20000000000 */
[----:B------:R-:W1:Y:S01]  /*5750*/  LDCU.64 UR30, c[0x0][0x990] ;  /* 0x00013200ff1e77ac */ /* 0x000e620008000a00 */
[----:B------:R-:W-:-:S02]  /*5760*/  R2UR UR25, R0 ;  /* 0x00000000001972ca */ /* 0x000fc400000e0000 */
[----:B------:R-:W-:Y:S01]  /*5770*/  R2UR UR26, R2 ;  /* 0x00000000021a72ca */ /* 0x000fe200000e0000 */
[----:B------:R-:W-:Y:S01]  /*5780*/  UMOV UR22, 0x400 ;  /* 0x0000040000167882 */ /* 0x000fe20000000000 */
[----:B------:R-:W1:Y:S01]  /*5790*/  LDCU UR17, c[0x0][0xc0c] ;  /* 0x00018180ff1177ac */ /* 0x000e620008000800 */
[----:B---3--:R-:W-:Y:S01]  /*57a0*/  ULEA UR22, UR10, UR22, 0x18 ;  /* 0x000000160a167291 */ /* 0x008fe2000f8ec0ff */
[----:B------:R-:W3:Y:S07]  /*57b0*/  LDCU UR54, c[0x0][0xc20] ;  /* 0x00018400ff3677ac */ /* 0x000eee0008000800 */
[----:B------:R-:W2:Y:S01]  /*57c0*/  I2F.RP R4, UR25 ;  /* 0x0000001900047d06 */ /* 0x000ea20008209400 */
[----:B----4-:R-:W-:Y:S01]  /*57d0*/  UISETP.NE.U32.AND UP0, UPT, UR4, URZ, UPT ;  /* 0x000000ff0400728c */ /* 0x010fe2000bf05070 */
[----:B------:R-:W4:Y:S01]  /*57e0*/  LDCU UR4, c[0x0][0xc30] ;  /* 0x00018600ff0477ac */ /* 0x000f220008000800 */
[----:B------:R-:W4:Y:S05]  /*57f0*/  LDCU UR29, c[0x0][0x38c] ;  /* 0x00007180ff1d77ac */ /* 0x000f2a0008000800 */
[----:B------:R-:W3:Y:S01]  /*5800*/  I2F.RP R2, UR26 ;  /* 0x0000001a00027d06 */ /* 0x000ee20008209400 */
[----:B------:R-:W-:-:S02]  /*5810*/  UISETP.NE.AND.EX UP0, UPT, UR5, URZ, UPT, UP0 ;  /* 0x000000ff0500728c */ /* 0x000fc4000bf05300 */
[----:B------:R-:W-:Y:S02]  /*5820*/  UIADD3 UR48, UPT, UPT, UR22, 0x228, URZ ;  /* 0x0000022816307890 */ /* 0x000fe4000fffe0ff */
[----:B------:R-:W-:-:S03]  /*5830*/  UIADD3 UR36, UPT, UPT, UR22, 0x220, URZ ;  /* 0x0000022016247890 */ /* 0x000fc6000fffe0ff */
[----:B--2---:R-:W2:Y:S01]  /*5840*/  MUFU.RCP R0, R4 ;  /* 0x0000000400007308 */ /* 0x004ea20000001000 */
[----:B------:R-:W-:Y:S02]  /*5850*/  UPRMT UR48, UR10, 0x654, UR48 ;  /* 0x000006540a307896 */ /* 0x000fe40008000030 */
[----:B------:R-:W-:Y:S02]  /*5860*/  UPRMT UR49, UR10, 0x654, UR36 ;  /* 0x000006540a317896 */ /* 0x000fe40008000024 */
[----:B------:R-:W-:Y:S02]  /*5870*/  UIMAD.WIDE.U32 UR12, UR38, UR32, URZ ;  /* 0x00000020260c72a5 */ /* 0x000fe4000f8e00ff */
[----:B------:R-:W-:Y:S01]  /*5880*/  UIMAD.WIDE.U32 UR14, UR37, UR35, URZ ;  /* 0x00000023250e72a5 */ /* 0x000fe2000f8e00ff */
[----:B---3--:R-:W3:Y:S01]  /*5890*/  MUFU.RCP R2, R2 ;  /* 0x0000000200027308 */ /* 0x008ee20000001000 */
[----:B------:R-:W-:Y:S01]  /*58a0*/  UMOV UR8, URZ ;  /* 0x000000ff00087c82 */ /* 0x000fe20008000000 */
[----:B------:R-:W-:-:S02]  /*58b0*/  UP2UR UR50, UPR, URZ, 0x1 ;  /* 0x00000001ff327883 */ /* 0x000fc40008000000 */
[----:B-1----:R-:W-:Y:S02]  /*58c0*/  UISETP.NE.AND UP0, UPT, UR39, 0x1, UPT ;  /* 0x000000012700788c */ /* 0x002fe4000bf05270 */
[----:B------:R-:W-:Y:S02]  /*58d0*/  UISETP.NE.U32.AND UP0, UPT, UR30, URZ, UPT ;  /* 0x000000ff1e00728c */ /* 0x000fe4000bf05070 */
[----:B------:R-:W-:Y:S01]  /*58e0*/  UIADD3 UR46, UPT, UPT, UR22, 0x258, URZ ;  /* 0x00000258162e7890 */ /* 0x000fe2000fffe0ff */
[----:B--2---:R-:W-:Y:S01]  /*58f0*/  VIADD R0, R0, 0xffffffe ;  /* 0x0ffffffe00007836 */ /* 0x004fe20000000000 */
[----:B------:R-:W-:Y:S02]  /*5900*/  UISETP.GE.AND UP2, UPT, UR39, 0x1, UPT ;  /* 0x000000012700788c */ /* 0x000fe4000bf46270 */
[----:B------:R-:W-:Y:S01]  /*5910*/  UISETP.NE.AND.EX UP5, UPT, UR31, URZ, UPT, UP0 ;  /* 0x000000ff1f00728c */ /* 0x000fe2000bfa5300 */
[----:B------:R-:W-:Y:S02]  /*5920*/  UMOV UR43, UR13 ;  /* 0x0000000d002b7c82 */ /* 0x000fe40008000000 */
[----:B------:R-:W1:Y:S01]  /*5930*/  F2I.FTZ.U32.TRUNC.NTZ R0, R0 ;  /* 0x0000000000007305 */ /* 0x000e62000021f000 */
[----:B------:R-:W-:Y:S01]  /*5940*/  UMOV UR42, UR15 ;  /* 0x0000000f002a7c82 */ /* 0x000fe20008000000 */
[----:B---3--:R-:W-:Y:S01]  /*5950*/  VIADD R2, R2, 0xffffffe ;  /* 0x0ffffffe02027836 */ /* 0x008fe20000000000 */
[----:B------:R-:W-:-:S02]  /*5960*/  UISETP.NE.AND UP2, UPT, UR17, 0x1, UPT ;  /* 0x000000011100788c */ /* 0x000fc4000bf45270 */
[----:B------:R-:W-:Y:S02]  /*5970*/  UISETP.NE.AND UP0, UPT, UR34, 0x1, UPT ;  /* 0x000000012200788c */ /* 0x000fe4000bf05270 */
[----:B------:R-:W-:Y:S01]  /*5980*/  UPLOP3.LUT UP4, UPT, UPT, UPT, UPT, 0x40, 0x4 ;  /* 0x000000000004789c */ /* 0x000fe20003f8e870 */
[----:B------:R-:W2:Y:S01]  /*5990*/  F2I.FTZ.U32.TRUNC.NTZ R2, R2 ;  /* 0x0000000200027305 */ /* 0x000ea2000021f000 */
[----:B------:R-:W3:Y:S01]  /*59a0*/  LDCU.64 UR18, c[0x0][0xc28] ;  /* 0x00018500ff1277ac */ /* 0x000ee20008000a00 */
[----:B------:R-:W-:Y:S01]  /*59b0*/  UPRMT UR46, URZ, 0x654, UR46 ;  /* 0x00000654ff2e7896 */ /* 0x000fe2000800002e */
[----:B-1----:R-:W-:Y:S01]  /*59c0*/  R2UR UR7, R0 ;  /* 0x00000000000772ca */ /* 0x002fe200000e0000 */
[----:B------:R-:W-:Y:S01]  /*59d0*/  USHF.R.U32.HI UR43, URZ, UR33, UR43 ;  /* 0x00000021ff2b7299 */ /* 0x000fe2000801162b */
[----:B------:R-:W-:Y:S01]  /*59e0*/  IABS R0, R3 ;  /* 0x0000000300007213 */ /* 0x000fe20000000000 */
[----:B------:R-:W-:Y:S02]  /*59f0*/  USHF.R.U32.HI UR42, URZ, UR54, UR42 ;  /* 0x00000036ff2a7299 */ /* 0x000fe4000801162a */
[----:B----4-:R-:W-:-:S02]  /*5a00*/  UISETP.NE.AND UP3, UPT, UR4, 0x1, UPT ;  /* 0x000000010400788c */ /* 0x010fc4000bf65270 */
[----:B------:R-:W-:Y:S01]  /*5a10*/  IMAD.MOV R0, RZ, RZ, -R0 ;  /* 0x000000ffff007224 */ /* 0x000fe200078e0a00 */
[----:B--2---:R-:W-:Y:S01]  /*5a20*/  R2UR UR9, R2 ;  /* 0x00000000020972ca */ /* 0x004fe200000e0000 */
[----:B------:R-:W-:Y:S01]  /*5a30*/  IMAD.MOV.U32 R2, RZ, RZ, 0x1000 ;  /* 0x00001000ff027424 */ /* 0x000fe200078e00ff */
[----:B------:R-:W-:Y:S02]  /*5a40*/  UISETP.NE.AND UP2, UPT, UR53, URZ, UPT ;  /* 0x000000ff3500728c */ /* 0x000fe4000bf45270 */
[----:B------:R-:W-:Y:S01]  /*5a50*/  R2UR UR47, R0 ;  /* 0x00000000002f72ca */ /* 0x000fe200000e0000 */
[----:B------:R-:W-:Y:S02]  /*5a60*/  UIADD3 UR5, UPT, UPT, URZ, -UR7, URZ ;  /* 0x80000007ff057290 */ /* 0x000fe4000fffe0ff */
[----:B------:R-:W-:Y:S02]  /*5a70*/  UISETP.NE.AND UP0, UPT, UR29, URZ, UPT ;  /* 0x000000ff1d00728c */ /* 0x000fe4000bf05270 */
[----:B------:R-:W-:-:S02]  /*5a80*/  UIMAD UR5, UR5, UR25, URZ ;  /* 0x00000019050572a4 */ /* 0x000fc4000f8e02ff */
[----:B------:R-:W-:Y:S02]  /*5a90*/  UISETP.NE.AND UP6, UPT, UR27, URZ, UPT ;  /* 0x000000ff1b00728c */ /* 0x000fe4000bfc5270 */
[----:B------:R-:W-:-:S04]  /*5aa0*/  UIADD3 UR6, UPT, UPT, URZ, -UR9, URZ ;  /* 0x80000009ff067290 */ /* 0x000fc8000fffe0ff */
[----:B------:R-:W-:-:S03]  /*5ab0*/  UIMAD UR10, UR6, UR26, URZ ;  /* 0x0000001a060a72a4 */ /* 0x000fc6000f8e02ff */
[----:B------:R-:W-:Y:S01]  /*5ac0*/  UMOV UR6, URZ ;  /* 0x000000ff00067c82 */ /* 0x000fe20008000000 */
[----:B------:R-:W-:Y:S02]  /*5ad0*/  UIMAD.WIDE.U32 UR8, UR9, UR10, UR8 ;  /* 0x0000000a090872a5 */ /* 0x000fe4000f8e0008 */
[----:B------:R-:W-:-:S07]  /*5ae0*/  UIMAD.WIDE.U32 UR40, UR7, UR5, UR6 ;  /* 0x00000005072872a5 */ /* 0x000fce000f8e0006 */
[----:B------:R-:W-:Y:S01]  /*5af0*/  UMOV UR40, UR41 ;  /* 0x0000002900287c82 */ /* 0x000fe20008000000 */
[----:B---3--:R-:W-:-:S05]  /*5b00*/  UMOV UR41, UR9 ;  /* 0x0000000900297c82 */ /* 0x008fca0008000000 */
.L_x_99:
[----:B------:R-:W-:Y:S04]  /*5b10*/  SHF.L.U32 R3, R8, 0x1f, RZ ;  /* 0x0000001f08037819 */ /* 0x000fe800000006ff */
[----:B-1----:R-:W1:Y:S02]  /*5b20*/  SYNCS.PHASECHK.TRANS64.TRYWAIT P0, [UR22+0x250], R3 ;  /* 0x00025003ff0075a7 */ /* 0x002e640008001116 */
[----:B-1----:R-:W-:Y:S05]  /*5b30*/  @!P0 BRA `(.L_x_91) ;  /* 0x0000005000948947 */ /* 0x002fea0003800000 */
.L_x_213:
[----:B------:R-:W2:Y:S01]  /*5b40*/  LDS.128 R4, [UR22+0x290] ;  /* 0x00029016ff047984 */ /* 0x000ea20008000c00 */
[----:B------:R-:W-:Y:S01]  /*5b50*/  UISETP.GE.AND UP0, UPT, UR39, 0x1, UPT ;  /* 0x000000012700788c */ /* 0x000fe2000bf06270 */
[----:B------:R-:W-:Y:S01]  /*5b60*/  @!PT LDS RZ, [RZ] ;  /* 0x00000000fffff984 */ /* 0x000fe20000000800 */
[----:B------:R-:W-:Y:S01]  /*5b70*/  @!PT LDS RZ, [RZ] ;  /* 0x00000000fffff984 */ /* 0x000fe20000000800 */
[----:B------:R-:W-:Y:S01]  /*5b80*/  @!PT LDS RZ, [RZ] ;  /* 0x00000000fffff984 */ /* 0x000fe20000000800 */
[----:B------:R-:W-:Y:S01]  /*5b90*/  @!PT LDS RZ, [RZ] ;  /* 0x00000000fffff984 */ /* 0x000fe20000000800 */
[----:B------:R3:W-:Y:S06]  /*5ba0*/  MEMBAR.ALL.CTA ;  /* 0x0000000000007992 */ /* 0x0007ec0000008000 */
[----:B---3--:R-:W3:Y:S02]  /*5bb0*/  FENCE.VIEW.ASYNC.S ;  /* 0x00000000000073c6 */ /* 0x008ee40000000000 */
[----:B---3--:R-:W-:Y:S01]  /*5bc0*/  SYNCS.ARRIVE.TRANS64.RED.A1T0 RZ, [UR46], RZ ;  /* 0x000000ffffff79a7 */ /* 0x008fe2000810042e */
[----:B--2---:R-:W-:Y:S11]  /*5bd0*/  LOP3.LUT P0, RZ, R6, 0x1, RZ, 0xc0, !PT ;  /* 0x0000000106ff7812 */ /* 0x004ff6000780c0ff */
[----:B------:R-:W-:Y:S02]  /*5be0*/  @!UPT UIADD3 URZ, UPT, UPT, URZ, URZ, URZ ;  /* 0x000000fffffff290 */ /* 0x000fe4000fffe0ff */
[----:B------:R-:W-:Y:S01]  /*5bf0*/  VOTEU.ANY UP2, P0 ;  /* 0x0000000000ff7886 */ /* 0x000fe20000040100 */
[----:B------:R-:W-:Y:S11]  /*5c00*/  PLOP3.LUT P0, PT, PT, PT, UP2, 0x80, 0x8 ;  /* 0x000000000008781c */ /* 0x000ff60003f0f028 */
[----:B------:R-:W-:Y:S02]  /*5c10*/  @!UPT UIADD3 URZ, UPT, UPT, URZ, URZ, URZ ;  /* 0x000000fffffff290 */ /* 0x000fe4000fffe0ff */
[----:B-1----:R-:W-:Y:S02]  /*5c20*/  @P0 MOV R3, R4 ;  /* 0x0000000400030202 */ /* 0x002fe40000000f00 */
[----:B------:R-:W-:Y:S02]  /*5c30*/  @P0 LOP3.LUT R0, R5, 0xffff, RZ, 0xc0, !PT ;  /* 0x0000ffff05000812 */ /* 0x000fe400078ec0ff */
[----:B------:R-:W-:Y:S02]  /*5c40*/  @P0 R2UR UR5, R3 ;  /* 0x00000000030502ca */ /* 0x000fe400000e0000 */
[----:B------:R-:W-:Y:S11]  /*5c50*/  @P0 R2UR UR4, R0 ;  /* 0x00000000000402ca */ /* 0x000ff600000e0000 */
[----:B------:R-:W-:Y:S02]  /*5c60*/  @UP2 UMOV UR16, UR5 ;  /* 0x0000000500102c82 */ /* 0x000fe40008000000 */
[----:B------:R-:W-:Y:S01]  /*5c70*/  @UP2 UMOV UR15, UR4 ;  /* 0x00000004000f2c82 */ /* 0x000fe20008000000 */
[----:B------:R-:W-:Y:S05]  /*5c80*/  BRA.U !UP0, `(.L_x_92) ;  /* 0x0000000108c07547 */ /* 0x000fea000b800000 */
[----:B------:R-:W-:Y:S02]  /*5c90*/  UIMAD.WIDE.U32 UR8, UR15, UR35, URZ ;  /* 0x000000230f0872a5 */ /* 0x000fe4000f8e00ff */
[----:B------:R-:W-:Y:S02]  /*5ca0*/  UP2UR UR14, UPR, URZ, 0x4 ;  /* 0x00000004ff0e7883 */ /* 0x000fe40008000000 */
[----:B------:R-:W-:Y:S02]  /*5cb0*/  UISETP.NE.AND UP2, UPT, UR34, 0x1, UPT ;  /* 0x000000012200788c */ /* 0x000fe4000bf45270 */
[----:B------:R-:W-:Y:S02]  /*5cc0*/  UIMAD.WIDE.U32 UR10, UR16, UR32, URZ ;  /* 0x00000020100a72a5 */ /* 0x000fe4000f8e00ff */
[----:B------:R-:W-:Y:S02]  /*5cd0*/  USEL UR4, UR37, UR42, !UP2 ;  /* 0x0000002a25047287 */ /* 0x000fe4000d000000 */
[----:B------:R-:W-:Y:S02]  /*5ce0*/  UISETP.NE.AND UP0, UPT, UR17, 0x1, UPT ;  /* 0x000000011100788c */ /* 0x000fe4000bf05270 */
[----:B------:R-:W-:Y:S02]  /*5cf0*/  UP2UR UR24, UPR, URZ, 0x2 ;  /* 0x00000002ff187883 */ /* 0x000fe40008000000 */
[----:B------:R-:W-:Y:S02]  /*5d00*/  UISETP.NE.AND UP1, UPT, UR39, 0x1, UPT ;  /* 0x000000012700788c */ /* 0x000fe4000bf25270 */
[----:B------:R-:W-:Y:S02]  /*5d10*/  UIMAD.WIDE.U32 UR12, UR4, UR18, URZ ;  /* 0x00000012040c72a5 */ /* 0x000fe4000f8e00ff */
[----:B------:R-:W-:Y:S01]  /*5d20*/  USEL UR7, UR38, UR43, !UP0 ;  /* 0x0000002b26077287 */ /* 0x000fe2000c000000 */
[----:B------:R-:W-:Y:S02]  /*5d30*/  UMOV UR5, UR9 ;  /* 0x0000000900057c82 */ /* 0x000fe40008000000 */
[----:B------:R-:W-:Y:S02]  /*5d40*/  USHF.R.U32.HI UR6, URZ, UR54, UR5 ;  /* 0x00000036ff067299 */ /* 0x000fe40008011605 */
[----:B------:R-:W-:Y:S02]  /*5d50*/  UIMAD.WIDE.U32 UR20, UR7, UR18, URZ ;  /* 0x00000012071472a5 */ /* 0x000fe4000f8e00ff */
[----:B------:R-:W-:Y:S02]  /*5d60*/  USEL UR6, UR15, UR6, !UP2 ;  /* 0x000000060f067287 */ /* 0x000fe4000d000000 */
[----:B------:R-:W-:Y:S01]  /*5d70*/  UISETP.NE.AND UP2, UPT, UR14, URZ, UPT ;  /* 0x000000ff0e00728c */ /* 0x000fe2000bf45270 */
[----:B------:R-:W-:Y:S01]  /*5d80*/  UMOV UR5, UR11 ;  /* 0x0000000b00057c82 */ /* 0x000fe20008000000 */
[----:B------:R-:W-:Y:S02]  /*5d90*/  UIMAD.WIDE.U32 UR10, UR6, UR18, URZ ;  /* 0x00000012060a72a5 */ /* 0x000fe4000f8e00ff */
[----:B------:R-:W-:Y:S03]  /*5da0*/  USHF.R.U32.HI UR8, URZ, UR33, UR5 ;  /* 0x00000021ff087299 */ /* 0x000fe60008011605 */
[----:B------:R-:W-:Y:S02]  /*5db0*/  UMOV UR5, UR13 ;  /* 0x0000000d00057c82 */ /* 0x000fe40008000000 */
[----:B------:R-:W-:Y:S03]  /*5dc0*/  @UP1 USHF.R.U32.HI UR4, URZ, UR19, UR5 ;  /* 0x00000013ff041299 */ /* 0x000fe60008011605 */
[----:B------:R-:W-:Y:S01]  /*5dd0*/  UMOV UR5, UR21 ;  /* 0x0000001500057c82 */ /* 0x000fe20008000000 */
[----:B------:R-:W-:Y:S02]  /*5de0*/  UIMAD UR4, UR39, UR4, URZ ;  /* 0x00000004270472a4 */ /* 0x000fe4000f8e02ff */
[----:B------:R-:W-:Y:S02]  /*5df0*/  @UP1 USHF.R.U32.HI UR7, URZ, UR19, UR5 ;  /* 0x00000013ff071299 */ /* 0x000fe40008011605 */
[----:B------:R-:W-:Y:S02]  /*5e00*/  USEL UR5, UR16, UR8, !UP0 ;  /* 0x0000000810057287 */ /* 0x000fe4000c000000 */
[----:B------:R-:W-:Y:S02]  /*5e10*/  UIMAD UR8, UR39, UR7, URZ ;  /* 0x00000007270872a4 */ /* 0x000fe4000f8e02ff */
[----:B------:R-:W-:Y:S03]  /*5e20*/  UISETP.GE.AND UP0, UPT, UR6, UR4, UPT ;  /* 0x000000040600728c */ /* 0x000fe6000bf06270 */
[----:B------:R-:W-:Y:S01]  /*5e30*/  UMOV UR4, UR11 ;  /* 0x0000000b00047c82 */ /* 0x000fe20008000000 */
[----:B------:R-:W-:Y:S02]  /*5e40*/  UISETP.GE.OR UP0, UPT, UR5, UR8, UP0 ;  /* 0x000000080500728c */ /* 0x000fe40008706670 */
[----:B------:R-:W-:Y:S02]  /*5e50*/  USHF.R.U32.HI UR4, URZ, UR19, UR4 ;  /* 0x00000013ff047299 */ /* 0x000fe40008011604 */
[----:B------:R-:W-:Y:S02]  /*5e60*/  UIMAD.WIDE.U32 UR8, UR5, UR18, URZ ;  /* 0x00000012050872a5 */ /* 0x000fe4000f8e00ff */
[----:B------:R-:W-:Y:S04]  /*5e70*/  USEL UR10, UR6, UR4, !UP1 ;  /* 0x00000004060a7287 */ /* 0x000fe8000c800000 */
[----:B------:R-:W-:Y:S01]  /*5e80*/  UIADD3 UR11, UPT, UPT, -UR10, URZ, URZ ;  /* 0x000000ff0a0b7290 */ /* 0x000fe2000fffe1ff */
[----:B------:R-:W-:Y:S02]  /*5e90*/  @!UP0 UMOV UR4, UR9 ;  /* 0x0000000900048c82 */ /* 0x000fe40008000000 */
[----:B------:R-:W-:Y:S02]  /*5ea0*/  @!UP0 USHF.R.U32.HI UR4, URZ, UR19, UR4 ;  /* 0x00000013ff048299 */ /* 0x000fe40008011604 */
[----:B------:R-:W-:Y:S02]  /*5eb0*/  UIMAD UR8, UR39, UR11, UR6 ;  /* 0x0000000b270872a4 */ /* 0x000fe4000f8e0206 */
[----:B------:R-:W-:Y:S02]  /*5ec0*/  @!UP0 USEL UR4, UR5, UR4, !UP1 ;  /* 0x0000000405048287 */ /* 0x000fe4000c800000 */
[----:B------:R-:W-:Y:S02]  /*5ed0*/  UISETP.NE.AND UP1, UPT, UR24, URZ, UPT ;  /* 0x000000ff1800728c */ /* 0x000fe4000bf25270 */
[----:B------:R-:W-:Y:S02]  /*5ee0*/  @!UP0 UIMAD UR8, UR7, UR8, UR4 ;  /* 0x00000008070882a4 */ /* 0x000fe4000f8e0204 */
[----:B------:R-:W-:Y:S02]  /*5ef0*/  @!UP0 UIADD3 UR9, UPT, UPT, UR10, -UR4, URZ ;  /* 0x800000040a098290 */ /* 0x000fe4000fffe0ff */
[----:B------:R-:W-:Y:S02]  /*5f00*/  UIADD3 UR4, UPT, UPT, -UR5, URZ, URZ ;  /* 0x000000ff05047290 */ /* 0x000fe4000fffe1ff */
[----:B------:R-:W-:Y:S02]  /*5f10*/  UIADD3 UR7, UPT, UPT, -UR6, URZ, URZ ;  /* 0x000000ff06077290 */ /* 0x000fe4000fffe1ff */
[----:B------:R-:W-:Y:S02]  /*5f20*/  @!UP0 UIMAD UR6, UR9, UR39, UR5 ;  /* 0x00000027090682a4 */ /* 0x000fe4000f8e0205 */
[----:B------:R-:W-:Y:S02]  /*5f30*/  UIMAD UR16, UR17, UR4, UR16 ;  /* 0x00000004111072a4 */ /* 0x000fe4000f8e0210 */
[----:B------:R-:W-:Y:S01]  /*5f40*/  UIMAD UR15, UR34, UR7, UR15 ;  /* 0x00000007220f72a4 */ /* 0x000fe2000f8e020f */
[----:B------:R-:W-:Y:S02]  /*5f50*/  @!UP0 UMOV UR5, UR8 ;  /* 0x0000000800058c82 */ /* 0x000fe40008000000 */
[----:B------:R-:W-:Y:S02]  /*5f60*/  UIMAD UR16, UR5, UR17, UR16 ;  /* 0x00000011051072a4 */ /* 0x000fe4000f8e0210 */
[----:B------:R-:W-:Y:S11]  /*5f70*/  UIMAD UR15, UR6, UR34, UR15 ;  /* 0x00000022060f72a4 */ /* 0x000ff6000f8e020f */
[----:B------:R-:W-:Y:S01]  /*5f80*/  @!UPT UIADD3 URZ, UPT, UPT, URZ, URZ, URZ ;  /* 0x000000fffffff290 */ /* 0x000fe2000fffe0ff */
.L_x_92:
[----:B------:R-:W1:Y:S01]  /*5f90*/  @!UP3 LDCU.128 UR8, c[0x0][0xc10] ;  /* 0x00018200ff08b7ac */ /* 0x000e620008000c00 */
[----:B------:R-:W-:Y:S04]  /*5fa0*/  MOV R0, UR23 ;  /* 0x0000001700007c02 */ /* 0x000fe80008000f00 */
[----:B------:R-:W-:Y:S01]  /*5fb0*/  IABS R0, R0 ;  /* 0x0000000000007213 */ /* 0x000fe20000000000 */
[----:B------:R-:W2:Y:S01]  /*5fc0*/  @!UP3 LDCU UR5, c[0x0][0xc0c] ;  /* 0x00018180ff05b7ac */ /* 0x000ea20008000800 */
[----:B-1----:R-:W-:Y:S07]  /*5fd0*/  UIMAD.WIDE.U32 UR6, UR16, UR8, URZ ;  /* 0x00000008100672a5 */ /* 0x002fee000f8e00ff */
[----:B------:R-:W-:Y:S01]  /*5fe0*/  @!UP3 UMOV UR4, UR7 ;  /* 0x000000070004bc82 */ /* 0x000fe20008000000 */
[----:B--2---:R-:W-:Y:S02]  /*5ff0*/  @!UP3 UISETP.NE.AND UP0, UPT, UR5, 0x1, UPT ;  /* 0x000000010500b88c */ /* 0x004fe4000bf05270 */
[----:B------:R-:W-:Y:S02]  /*6000*/  @!UP3 USHF.R.U32.HI UR4, URZ, UR9, UR4 ;  /* 0x00000009ff04b299 */ /* 0x000fe40008011604 */
[----:B------:R-:W-:Y:S02]  /*6010*/  UIMAD.WIDE.U32 UR6, UR15, UR11, URZ ;  /* 0x0000000b0f0672a5 */ /* 0x000fe4000f8e00ff */
[----:B------:R-:W-:Y:S02]  /*6020*/  @!UP3 USEL UR8, UR16, UR4, !UP0 ;  /* 0x000000041008b287 */ /* 0x000fe4000c000000 */
[----:B------:R-:W-:Y:S03]  /*6030*/  @!UP3 UISETP.NE.AND UP0, UPT, UR10, 0x1, UPT ;  /* 0x000000010a00b88c */ /* 0x000fe6000bf05270 */
[----:B------:R-:W-:Y:S02]  /*6040*/  @!UP3 UMOV UR6, UR7 ;  /* 0x000000070006bc82 */ /* 0x000fe40008000000 */
[----:B------:R-:W1:Y:S02]  /*6050*/  @!UP3 LDCU UR4, c[0x0][0xc20] ;  /* 0x00018400ff04b7ac */ /* 0x000e640008000800 */
[----:B-1----:R-:W-:Y:S04]  /*6060*/  @!UP3 USHF.R.U32.HI UR6, URZ, UR4, UR6 ;  /* 0x00000004ff06b299 */ /* 0x002fe80008011606 */
[----:B------:R-:W-:Y:S04]  /*6070*/  @!UP3 USEL UR6, UR15, UR6, !UP0 ;  /* 0x000000060f06b287 */ /* 0x000fe8000c000000 */
[----:B------:R-:W-:Y:S02]  /*6080*/  @!UP3 UIADD3 UR4, UPT, UPT, -UR8, UR6, URZ ;  /* 0x000000060804b290 */ /* 0x000fe4000fffe1ff */
[----:B------:R-:W-:Y:S02]  /*6090*/  @!UP3 UIADD3 UR6, UPT, UPT, UR8, -UR6, URZ ;  /* 0x800000060806b290 */ /* 0x000fe4000fffe0ff */
[----:B------:R-:W-:Y:S02]  /*60a0*/  @!UP3 UIMAD UR16, UR4, UR5, UR16 ;  /* 0x000000050410b2a4 */ /* 0x000fe4000f8e0210 */
[----:B------:R-:W-:Y:S01]  /*60b0*/  @!UP3 UIMAD UR15, UR6, UR10, UR15 ;  /* 0x0000000a060fb2a4 */ /* 0x000fe2000f8e020f */
[----:B------:R-:W-:Y:S11]  /*60c0*/  BRA.U UP4, `(.L_x_93) ;  /* 0x0000000104107547 */ /* 0x000ff6000b800000 */
[----:B------:R-:W-:Y:S04]  /*60d0*/  MOV R3, UR52 ;  /* 0x0000003400037c02 */ /* 0x000fe80008000f00 */
[----:B------:R-:W-:Y:S04]  /*60e0*/  SHF.L.U32 R12, R3, 0x1f, RZ ;  /* 0x0000001f030c7819 */ /* 0x000fe800000006ff */
[----:B------:R-:W1:Y:S02]  /*60f0*/  SYNCS.PHASECHK.TRANS64.TRYWAIT P1, [UR22+0x248], R12 ;  /* 0x0002480cff0075a7 */ /* 0x000e640008021116 */
[----:B-1----:R-:W-:Y:S05]  /*6100*/  @!P1 BRA `(.L_x_94) ;  /* 0x0000004c00389947 */ /* 0x002fea0003800000 */
.L_x_93:
[----:B------:R-:W-:Y:S01]  /*6110*/  UISETP.NE.AND UP4, UPT, UR53, URZ, UPT ;  /* 0x000000ff3500728c */ /* 0x000fe2000bf85270 */
[----:B------:R-:W-:Y:S01]  /*6120*/  R2UR UR4, R0 ;  /* 0x00000000000472ca */ /* 0x000fe200000e0000 */
[----:B------:R-:W-:Y:S11]  /*6130*/  USHF.L.U32 UR11, UR28, 0x6, URZ ;  /* 0x000000061c0b7899 */ /* 0x000ff600080006ff */
[----:B------:R-:W-:Y:S01]  /*6140*/  @!UPT UIADD3 URZ, UPT, UPT, URZ, URZ, URZ ;  /* 0x000000fffffff290 */ /* 0x000fe2000fffe0ff */
[----:B------:R-:W-:Y:S07]  /*6150*/  UIMAD.WIDE.U32 UR6, UR41, UR4, URZ ;  /* 0x00000004290672a5 */ /* 0x000fee000f8e00ff */
[----:B------:R-:W-:Y:S02]  /*6160*/  UMOV UR12, UR7 ;  /* 0x00000007000c7c82 */ /* 0x000fe40008000000 */
[----:B------:R-:W-:Y:S04]  /*6170*/  UIMAD UR4, UR12, UR47, UR4 ;  /* 0x0000002f0c0472a4 */ /* 0x000fe8000f8e0204 */
[----:B------:R-:W-:Y:S11]  /*6180*/  UISETP.GT.U32.AND UP0, UPT, UR26, UR4, UPT ;  /* 0x000000041a00728c */ /* 0x000ff6000bf04070 */
[----:B------:R-:W-:Y:S02]  /*6190*/  @!UP0 UIADD3 UR4, UPT, UPT, UR4, -UR26, URZ ;  /* 0x8000001a04048290 */ /* 0x000fe4000fffe0ff */
[----:B------:R-:W-:Y:S02]  /*61a0*/  @!UP0 UIADD3 UR12, UPT, UPT, UR12, 0x1, URZ ;  /* 0x000000010c0c8890 */ /* 0x000fe4000fffe0ff */
[----:B------:R-:W-:Y:S02]  /*61b0*/  UISETP.GE.U32.AND UP0, UPT, UR4, UR26, UPT ;  /* 0x0000001a0400728c */ /* 0x000fe4000bf06070 */
[----:B------:R-:W-:Y:S09]  /*61c0*/  ULOP3.LUT UR4, UR23, UR27, URZ, 0x3c, !UPT ;  /* 0x0000001b17047292 */ /* 0x000ff2000f8e3cff */
[----:B------:R-:W-:Y:S02]  /*61d0*/  @UP0 UIADD3 UR12, UPT, UPT, UR12, 0x1, URZ ;  /* 0x000000010c0c0890 */ /* 0x000fe4000fffe0ff */
[----:B------:R-:W-:Y:S11]  /*61e0*/  UISETP.GE.AND UP0, UPT, UR4, URZ, UPT ;  /* 0x000000ff0400728c */ /* 0x000ff6000bf06270 */
[----:B------:R-:W-:Y:S02]  /*61f0*/  @!UP0 UIADD3 UR12, UPT, UPT, -UR12, URZ, URZ ;  /* 0x000000ff0c0c8290 */ /* 0x000fe4000fffe1ff */
[----:B------:R-:W-:Y:S06]  /*6200*/  @!UP6 ULOP3.LUT UR12, URZ, UR27, URZ, 0x33, !UPT ;  /* 0x0000001bff0ce292 */ /* 0x000fec000f8e33ff */
[----:B------:R-:W-:Y:S05]  /*6210*/  IMAD.U32 R0, RZ, RZ, UR12 ;  /* 0x0000000cff007e24 */ /* 0x000fea000f8e00ff */
[----:B------:R-:W-:Y:S04]  /*6220*/  IABS R0, R0 ;  /* 0x0000000000007213 */ /* 0x000fe80000000000 */
[----:B------:R-:W-:Y:S01]  /*6230*/  R2UR UR4, R0 ;  /* 0x00000000000472ca */ /* 0x000fe200000e0000 */
[----:B------:R-:W-:Y:S05]  /*6240*/  IMAD.U32 R0, RZ, RZ, UR29 ;  /* 0x0000001dff007e24 */ /* 0x000fea000f8e00ff */
[----:B------:R-:W-:Y:S04]  /*6250*/  IABS R9, R0 ;  /* 0x0000000000097213 */ /* 0x000fe80000000000 */
[----:B------:R-:W2:Y:S03]  /*6260*/  I2F.RP R16, R9 ;  /* 0x0000000900107306 */ /* 0x000ea60000209400 */
[----:B------:R-:W-:Y:S07]  /*6270*/  UIMAD.WIDE.U32 UR6, UR40, UR4, URZ ;  /* 0x00000004280672a5 */ /* 0x000fee000f8e00ff */
[----:B------:R-:W-:Y:S02]  /*6280*/  UMOV UR13, UR7 ;  /* 0x00000007000d7c82 */ /* 0x000fe40008000000 */
[----:B------:R-:W-:Y:S01]  /*6290*/  UIADD3 UR5, UPT, UPT, -UR13, URZ, URZ ;  /* 0x000000ff0d057290 */ /* 0x000fe2000fffe1ff */
[----:B--2---:R-:W2:Y:S03]  /*62a0*/  MUFU.RCP R0, R16 ;  /* 0x0000001000007308 */ /* 0x004ea60000001000 */
[----:B------:R-:W-:Y:S04]  /*62b0*/  UIMAD UR4, UR25, UR5, UR4 ;  /* 0x00000005190472a4 */ /* 0x000fe8000f8e0204 */
[----:B------:R-:W-:Y:S11]  /*62c0*/  UISETP.GT.U32.AND UP0, UPT, UR25, UR4, UPT ;  /* 0x000000041900728c */ /* 0x000ff6000bf04070 */
[----:B------:R-:W-:Y:S01]  /*62d0*/  @!UP0 UIADD3 UR4, UPT, UPT, UR4, -UR25, URZ ;  /* 0x8000001904048290 */ /* 0x000fe2000fffe0ff */
[----:B--2---:R-:W-:Y:S01]  /*62e0*/  VIADD R11, R0, 0xffffffe ;  /* 0x0ffffffe000b7836 */ /* 0x004fe20000000000 */
[----:B------:R-:W-:Y:S02]  /*62f0*/  @!UP0 UIADD3 UR13, UPT, UPT, UR13, 0x1, URZ ;  /* 0x000000010d0d8890 */ /* 0x000fe4000fffe0ff */
[----:B------:R-:W-:Y:S01]  /*6300*/  UISETP.GE.U32.AND UP0, UPT, UR4, UR25, UPT ;  /* 0x000000190400728c */ /* 0x000fe2000bf06070 */
[----:B------:R-:W1:Y:S01]  /*6310*/  F2I.FTZ.U32.TRUNC.NTZ R13, R11 ;  /* 0x0000000b000d7305 */ /* 0x000e62000021f000 */
[----:B------:R-:W-:Y:S09]  /*6320*/  ULOP3.LUT UR4, UR12, UR53, URZ, 0x3c, !UPT ;  /* 0x000000350c047292 */ /* 0x000ff2000f8e3cff */
[----:B------:R-:W-:Y:S02]  /*6330*/  @UP0 UIADD3 UR13, UPT, UPT, UR13, 0x1, URZ ;  /* 0x000000010d0d0890 */ /* 0x000fe4000fffe0ff */
[----:B------:R-:W-:Y:S01]  /*6340*/  UISETP.GE.AND UP0, UPT, UR4, URZ, UPT ;  /* 0x000000ff0400728c */ /* 0x000fe2000bf06270 */
[----:B-1----:R-:W-:Y:S05]  /*6350*/  IADD3 R12, PT, PT, RZ, -R13, RZ ;  /* 0x8000000dff0c7210 */ /* 0x002fea0007ffe0ff */
[----:B------:R-:W-:Y:S02]  /*6360*/  IMAD R3, R12, R9, RZ ;  /* 0x000000090c037224 */ /* 0x000fe400078e02ff */
[----:B------:R-:W-:Y:S03]  /*6370*/  IMAD.MOV.U32 R12, RZ, RZ, RZ ;  /* 0x000000ffff0c7224 */ /* 0x000fe600078e00ff */
[----:B------:R-:W-:Y:S02]  /*6380*/  @!UP0 UIADD3 UR13, UPT, UPT, -UR13, URZ, URZ ;  /* 0x000000ff0d0d8290 */ /* 0x000fe4000fffe1ff */
[----:B------:R-:W-:Y:S01]  /*6390*/  @!UP4 ULOP3.LUT UR13, URZ, UR53, URZ, 0x33, !UPT ;  /* 0x00000035ff0dc292 */ /* 0x000fe2000f8e33ff */
[----:B------:R-:W-:Y:S01]  /*63a0*/  IMAD.HI.U32 R13, R13, R3, R12 ;  /* 0x000000030d0d7227 */ /* 0x000fe200078e000c */
[----:B------:R-:W-:Y:S02]  /*63b0*/  UISETP.NE.AND UP4, UPT, UR29, URZ, UPT ;  /* 0x000000ff1d00728c */ /* 0x000fe4000bf85270 */
[----:B------:R-:W-:Y:S02]  /*63c0*/  ULOP3.LUT UR4, UR13, UR29, URZ, 0x3c, !UPT ;  /* 0x0000001d0d047292 */ /* 0x000fe4000f8e3cff */
[----:B------:R-:W-:Y:S02]  /*63d0*/  IMAD.U32 R0, RZ, RZ, UR13 ;  /* 0x0000000dff007e24 */ /* 0x000fe4000f8e00ff */
[----:B------:R-:W-:Y:S02]  /*63e0*/  UISETP.GE.AND UP0, UPT, UR4, URZ, UPT ;  /* 0x000000ff0400728c */ /* 0x000fe4000bf06270 */
[----:B------:R-:W-:Y:S01]  /*63f0*/  UIADD3 UR4, UPT, UPT, -UR12, URZ, URZ ;  /* 0x000000ff0c047290 */ /* 0x000fe2000fffe1ff */
[----:B------:R-:W-:Y:S03]  /*6400*/  IABS R0, R0 ;  /* 0x0000000000007213 */ /* 0x000fe60000000000 */
[----:B------:R-:W-:Y:S02]  /*6410*/  UIMAD UR4, UR27, UR4, UR23 ;  /* 0x000000041b0472a4 */ /* 0x000fe4000f8e0217 */
[----:B------:R-:W-:Y:S02]  /*6420*/  IMAD.HI.U32 R13, R13, R0, RZ ;  /* 0x000000000d0d7227 */ /* 0x000fe400078e00ff */
[----:B------:R-:W-:Y:S02]  /*6430*/  USHF.L.U32 UR7, UR4, 0x7, URZ ;  /* 0x0000000704077899 */ /* 0x000fe400080006ff */
[----:B------:R-:W-:Y:S01]  /*6440*/  UIADD3 UR4, UPT, UPT, -UR13, URZ, URZ ;  /* 0x000000ff0d047290 */ /* 0x000fe2000fffe1ff */
[----:B------:R-:W-:Y:S03]  /*6450*/  IADD3 R3, PT, PT, -R13, RZ, RZ ;  /* 0x000000ff0d037210 */ /* 0x000fe60007ffe1ff */
[----:B------:R-:W-:Y:S02]  /*6460*/  UIMAD UR12, UR53, UR4, UR12 ;  /* 0x00000004350c72a4 */ /* 0x000fe4000f8e020c */
[C---:B------:R-:W-:Y:S05]  /*6470*/  IMAD R0, R9.reuse, R3, R0 ;  /* 0x0000000309007224 */ /* 0x040fea00078e0200 */
[----:B------:R-:W-:Y:S11]  /*6480*/  ISETP.GT.U32.AND P1, PT, R9, R0, PT ;  /* 0x000000000900720c */ /* 0x000ff60003f24070 */
[----:B------:R-:W-:Y:S02]  /*6490*/  @!UPT UIADD3 URZ, UPT, UPT, URZ, URZ, URZ ;  /* 0x000000fffffff290 */ /* 0x000fe4000fffe0ff */
[----:B------:R-:W-:Y:S02]  /*64a0*/  @!P1 IMAD.IADD R0, R0, 0x1, -R9 ;  /* 0x0000000100009824 */ /* 0x000fe400078e0a09 */
[----:B------:R-:W-:Y:S01]  /*64b0*/  @!P1 VIADD R13, R13, 0x1 ;  /* 0x000000010d0d9836 */ /* 0x000fe20000000000 */
[----:B------:R-:W-:Y:S02]  /*64c0*/  ISETP.NE.U32.AND P1, PT, RZ, UR30, PT ;  /* 0x0000001eff007c0c */ /* 0x000fe4000bf25070 */
[----:B------:R-:W-:Y:S02]  /*64d0*/  ISETP.GE.U32.AND P2, PT, R0, R9, PT ;  /* 0x000000090000720c */ /* 0x000fe40003f46070 */
[----:B------:R-:W-:Y:S02]  /*64e0*/  ISETP.NE.AND.EX P1, PT, RZ, UR31, PT, P1 ;  /* 0x0000001fff007c0c */ /* 0x000fe4000bf25310 */
[----:B------:R-:W-:Y:S09]  /*64f0*/  SHF.L.U32 R9, R10, 0x1f, RZ ;  /* 0x0000001f0a097819 */ /* 0x000ff200000006ff */
[----:B------:R-:W-:Y:S04]  /*6500*/  @P2 IADD3 R13, PT, PT, R13, 0x1, RZ ;  /* 0x000000010d0d2810 */ /* 0x000fe80007ffe0ff */
[----:B------:R-:W-:Y:S11]  /*6510*/  R2UR UR14, R13 ;  /* 0x000000000d0e72ca */ /* 0x000ff600000e0000 */
[----:B------:R-:W-:Y:S02]  /*6520*/  @!UPT UIADD3 URZ, UPT, UPT, URZ, URZ, URZ ;  /* 0x000000fffffff290 */ /* 0x000fe4000fffe0ff */
[----:B------:R-:W-:Y:S02]  /*6530*/  @!UP0 UIADD3 UR14, UPT, UPT, -UR14, URZ, URZ ;  /* 0x000000ff0e0e8290 */ /* 0x000fe4000fffe1ff */
[----:B------:R-:W-:Y:S04]  /*6540*/  @!UP4 ULOP3.LUT UR14, URZ, UR29, URZ, 0x33, !UPT ;  /* 0x0000001dff0ec292 */ /* 0x000fe8000f8e33ff */
[----:B------:R-:W-:Y:S04]  /*6550*/  UIADD3 UR5, UPT, UPT, -UR14, URZ, URZ ;  /* 0x000000ff0e057290 */ /* 0x000fe8000fffe1ff */
[----:B------:R-:W-:Y:S01]  /*6560*/  UIMAD UR13, UR29, UR5, UR13 ;  /* 0x000000051d0d72a4 */ /* 0x000fe2000f8e020d */
[----:B------:R-:W-:Y:S11]  /*6570*/  BRA.U !UP5, `(.L_x_95) ;  /* 0x000000010d387547 */ /* 0x000ff6000b800000 */
[----:B------:R-:W-:Y:S01]  /*6580*/  UISETP.NE.AND UP1, UPT, UR50, URZ, UPT ;  /* 0x000000ff3200728c */ /* 0x000fe2000bf25270 */
[----:B------:R-:W-:Y:S01]  /*6590*/  HFMA2 R0, -RZ, RZ, 0, 5.9604644775390625e-08 ;  /* 0x00000001ff007431 */ /* 0x000fe200000001ff */
[----:B------:R-:W1:Y:S01]  /*65a0*/  LDCU.64 UR8, c[0x0][0x358] ;  /* 0x00006b00ff0877ac */ /* 0x000e620008000a00 */
[----:B------:R-:W-:Y:S03]  /*65b0*/  IMAD.MOV.U32 R94, RZ, RZ, 0x1 ;  /* 0x00000001ff5e7424 */ /* 0x000fe600078e00ff */
[----:B------:R-:W-:Y:S05]  /*65c0*/  PLOP3.LUT P2, PT, PT, PT, UP1, 0x80, 0x8 ;  /* 0x000000000008781c */ /* 0x000fea0003f4f018 */
[----:B------:R-:W2:Y:S01]  /*65d0*/  @UP1 LDCU.64 UR4, c[0x0][0x988] ;  /* 0x00013100ff0417ac */ /* 0x000ea20008000a00 */
[----:B------:R-:W-:Y:S07]  /*65e0*/  @UP1 UIMAD UR6, UR51, UR30, URZ ;  /* 0x0000001e330612a4 */ /* 0x000fee000f8e02ff */
[----:B------:R-:W-:Y:S01]  /*65f0*/  @!P2 PRMT R94, R0, 0x7610, R94 ;  /* 0x00007610005ea816 */ /* 0x000fe2000000005e */
[----:B--2---:R-:W-:Y:S06]  /*6600*/  @UP1 UIMAD.WIDE UR4, UR6, 0x4, UR4 ;  /* 0x00000004060418a5 */ /* 0x004fec000f8e0204 */
[----:B------:R-:W-:Y:S01]  /*6610*/  IMAD.U32 R12, RZ, RZ, UR4 ;  /* 0x00000004ff0c7e24 */ /* 0x000fe2000f8e00ff */
[----:B------:R-:W-:Y:S04]  /*6620*/  MOV R13, UR5 ;  /* 0x00000005000d7c02 */ /* 0x000fe80008000f00 */
[----:B------:R-:W2:Y:S01]  /*6630*/  @!UP1 LDCU UR4, c[0x0][0x980] ;  /* 0x00013000ff0497ac */ /* 0x000ea20008000800 */
[----:B-1---5:R1:W5:Y:S02]  /*6640*/  @P2 LDG.E R41, desc[UR8][R12.64] ;  /* 0x000000080c292981 */ /* 0x022364000c1e1900 */
[----:B-12---:R-:W-:Y:S07]  /*6650*/  @!P2 IMAD.U32 R41, RZ, RZ, UR4 ;  /* 0x00000004ff29ae24 */ /* 0x006fee000f8e00ff */
.L_x_95:
[----:B-----5:R-:W-:Y:S01]  /*6660*/  @!P1 FSETP.EQ.AND P3, PT, R41, RZ, PT ;  /* 0x000000ff2900920b */ /* 0x020fe20003f62000 */
[----:B------:R-:W-:Y:S01]  /*6670*/  @!UPT UIADD3 URZ, UPT, UPT, URZ, URZ, URZ ;  /* 0x000000fffffff290 */ /* 0x000fe2000fffe0ff */
[----:B------:R-:W-:Y:S11]  /*6680*/  @!P1 BRA `(.L_x_96) ;  /* 0x0000000000149947 */ /* 0x000ff60003800000 */
[----:B------:R-:W-:Y:S02]  /*6690*/  LOP3.LUT P1, RZ, R94, 0xff, RZ, 0xc0, !PT ;  /* 0x000000ff5eff7812 */ /* 0x000fe4000782c0ff */
[----:B------:R-:W-:Y:S04]  /*66a0*/  PLOP3.LUT P3, PT, PT, PT, UP1, 0x80, 0x8 ;  /* 0x000000000008781c */ /* 0x000fe80003f6f018 */
[----:B------:R-:W-:Y:S07]  /*66b0*/  PLOP3.LUT P3, PT, P3, PT, PT, 0x8, 0x80 ;  /* 0x000000000080781c */ /* 0x000fee0001f6e170 */
[----:B------:R-:W-:Y:S11]  /*66c0*/  @P1 FSETP.EQ.AND P3, PT, R41, RZ, PT ;  /* 0x000000ff2900120b */ /* 0x000ff60003f62000 */
[----:B------:R-:W-:Y:S02]  /*66d0*/  @!UPT UIADD3 URZ, UPT, UPT, URZ, URZ, URZ ;  /* 0x000000fffffff290 */ /* 0x000fe4000fffe0ff */
.L_x_96:
[----:B------:R-:W1:Y:S01]  /*66e0*/  SYNCS.PHASECHK.TRANS64.TRYWAIT P1, [UR22+0x230], R9 ;  /* 0x00023009ff0075a7 */ /* 0x000e620008021116 */
[----:B------:R-:W-:Y:S04]  /*66f0*/  ELECT P2, URZ, PT ;  /* 0x0000000000ff782f */ /* 0x000fe80003840000 */
[----:B------:R-:W-:Y:S01]  /*6700*/  PLOP3.LUT P2, PT, P3, P2, PT, 0xf2, 0x2f ;  /* 0x00000000002f781c */ /* 0x000fe20001f45e72 */
[----:B------:R-:W-:Y:S01]  /*6710*/  @!UPT UIADD3 URZ, UPT, UPT, URZ, URZ, URZ ;  /* 0x000000fffffff290 */ /* 0x000fe2000fffe0ff */
[----:B-1----:R-:W-:Y:S11]  /*6720*/  @!P1 BRA `(.L_x_97) ;  /* 0x0000004400c89947 */ /* 0x002ff60003800000 */
.L_x_216:
[----:B------:R-:W-:Y:S01]  /*6730*/  @!P2 IADD3 R3, P1, PT, R14, 0x680, RZ ;  /* 0x000006800e03a810 */ /* 0x000fe20007f3e0ff */
[----:B------:R-:W-:Y:S01]  /*6740*/  VOTEU.ALL UP0, P2 ;  /* 0x0000000000ff7886 */ /* 0x000fe20001000000 */
[----:B------:R-:W-:Y:S01]  /*6750*/  UMOV UR20, 0x0 ;  /* 0x0000000000147882 */ /* 0x000fe20000000000 */
[----:B------:R-:W-:Y:S01]  /*6760*/  UMOV UR21, 0x10000000 ;  /* 0x1000000000157882 */ /* 0x000fe20000000000 */
[----:B------:R-:W-:Y:S01]  /*6770*/  @!P2 R2UR UR5, R3 ;  /* 0x000000000305a2ca */ /* 0x000fe200000e0000 */
[----:B-1----:R-:W-:Y:S01]  /*6780*/  @!P2 IMAD.X R0, RZ, RZ, R15, P1 ;  /* 0x000000ffff00a224 */ /* 0x002fe200008e060f */
[----:B------:R-:W-:Y:S01]  /*6790*/  @!UP0 UIADD3 UR8, UPT, UPT, UR22, 0x400, URZ ;  /* 0x0000040016088890 */ /* 0x000fe2000fffe0ff */
[----:B------:R-:W-:Y:S01]  /*67a0*/  @P0 SHF.R.U32.HI R4, RZ, 0x10, R5 ;  /* 0x00000010ff040819 */ /* 0x000fe20000011605 */
[----:B------:R-:W-:Y:S02]  /*67b0*/  VOTEU.ALL UP0, P2 ;  /* 0x0000000000ff7886 */ /* 0x000fe40001000000 */
[----:B------:R-:W-:Y:S01]  /*67c0*/  @!P2 R2UR UR4, R0 ;  /* 0x000000000004a2ca */ /* 0x000fe200000e0000 */
[----:B------:R-:W-:Y:S01]  /*67d0*/  @!P2 IMAD.MOV.U32 R0, RZ, RZ, 0x1000 ;  /* 0x00001000ff00a424 */ /* 0x000fe200078e00ff */
[----:B------:R-:W-:Y:S01]  /*67e0*/  @P0 R2UR UR51, R4 ;  /* 0x00000000043302ca */ /* 0x000fe200000e0000 */
[----:B------:R-:W-:Y:S01]  /*67f0*/  @!UP0 UMOV UR9, UR36 ;  /* 0x0000002400098c82 */ /* 0x000fe20008000000 */
[----:B------:R-:W-:Y:S03]  /*6800*/  @!UP0 UMOV UR10, UR7 ;  /* 0x00000007000a8c82 */ /* 0x000fe60008000000 */
[----:B------:R-:W-:Y:S06]  /*6810*/  IMAD.U32 R12, RZ, RZ, UR5 ;  /* 0x00000005ff0c7e24 */ /* 0x000fec000f8e00ff */
[----:B------:R-:W-:Y:S01]  /*6820*/  IMAD.U32 R13, RZ, RZ, UR4 ;  /* 0x00000004ff0d7e24 */ /* 0x000fe2000f8e00ff */
[----:B------:R-:W-:Y:S04]  /*6830*/  @!P2 R2UR UR4, R12 ;  /* 0x000000000c04a2ca */ /* 0x000fe800000e0000 */
[----:B------:R-:W-:Y:S11]  /*6840*/  @!P2 R2UR UR5, R13 ;  /* 0x000000000d05a2ca */ /* 0x000ff600000e0000 */
[----:B------:R-:W-:Y:S02]  /*6850*/  @!UPT UIADD3 URZ, UPT, UPT, URZ, URZ, URZ ;  /* 0x000000fffffff290 */ /* 0x000fe4000fffe0ff */
[----:B------:R1:W-:Y:S01]  /*6860*/  @!UP0 UTMALDG.5D [UR8], [UR4], desc[UR20] ;  /* 0x00001408040085b4 */ /* 0x0003e20008021000 */
[----:B------:R1:W-:Y:S01]  /*6870*/  @!P2 SYNCS.ARRIVE.TRANS64.RED.A0TR RZ, [UR22+0x220], R0 ;  /* 0x00022000ffffa9a7 */ /* 0x0003e20008300416 */
[----:B------:R-:W-:Y:S01]  /*6880*/  SYNCS.ARRIVE.TRANS64.RED.A1T0 RZ, [UR49], RZ ;  /* 0x000000ffffff79a7 */ /* 0x000fe20008100431 */
[----:B------:R-:W2:Y:S02]  /*6890*/  SYNCS.PHASECHK.TRANS64.TRYWAIT P1, [UR22+0x238], R9 ;  /* 0x00023809ff0075a7 */ /* 0x000ea40008021116 */
[----:B-12---:R-:W-:Y:S05]  /*68a0*/  @!P1 BRA `(.L_x_98) ;  /* 0x0000004400809947 */ /* 0x006fea0003800000 */
.L_x_218:
[----:B------:R-:W-:Y:S01]  /*68b0*/  @!P2 IADD3 R3, P0, PT, R14, 0x680, RZ ;  /* 0x000006800e03a810 */ /* 0x000fe20007f1e0ff */
[----:B------:R-:W-:Y:S01]  /*68c0*/  VOTEU.ALL UP0, P2 ;  /* 0x0000000000ff7886 */ /* 0x000fe20001000000 */
[----:B------:R-:W-:Y:S01]  /*68d0*/  UMOV UR6, 0x0 ;  /* 0x0000000000067882 */ /* 0x000fe20000000000 */
[----:B------:R-:W-:Y:S01]  /*68e0*/  LOP3.LUT R10, R10, 0x1, RZ, 0x3c, !PT ;  /* 0x000000010a0a7812 */ /* 0x000fe200078e3cff */
[----:B------:R-:W-:Y:S01]  /*68f0*/  UIADD3 UR23, UPT, UPT, UR15, UR45, URZ ;  /* 0x0000002d0f177290 */ /* 0x000fe2000fffe0ff */
[----:B-1----:R-:W-:Y:S01]  /*6900*/  @!P2 IMAD.X R0, RZ, RZ, R15, P0 ;  /* 0x000000ffff00a224 */ /* 0x002fe200000e060f */
[----:B------:R-:W-:Y:S01]  /*6910*/  @!P2 R2UR UR5, R3 ;  /* 0x000000000305a2ca */ /* 0x000fe200000e0000 */
[----:B------:R-:W-:Y:S01]  /*6920*/  @!UP0 UIADD3 UR8, UPT, UPT, UR22, 0x1400, URZ ;  /* 0x0000140016088890 */ /* 0x000fe2000fffe0ff */
[----:B------:R-:W-:Y:S01]  /*6930*/  LOP3.LUT R8, R8, 0x1, RZ, 0x3c, !PT ;  /* 0x0000000108087812 */ /* 0x000fe200078e3cff */
[----:B------:R-:W-:Y:S01]  /*6940*/  @!UP0 UIADD3 UR9, UPT, UPT, UR22, 0x228, URZ ;  /* 0x0000022816098890 */ /* 0x000fe2000fffe0ff */
[----:B------:R-:W-:Y:S01]  /*6950*/  @!P2 R2UR UR4, R0 ;  /* 0x000000000004a2ca */ /* 0x000fe200000e0000 */
[----:B------:R-:W-:Y:S01]  /*6960*/  @!UP0 UIADD3 UR10, UPT, UPT, UR7, 0x40, URZ ;  /* 0x00000040070a8890 */ /* 0x000fe2000fffe0ff */
[----:B------:R-:W-:Y:S02]  /*6970*/  VOTEU.ALL UP0, P2 ;  /* 0x0000000000ff7886 */ /* 0x000fe40001000000 */
[----:B------:R-:W-:Y:S01]  /*6980*/  UMOV UR7, 0x10000000 ;  /* 0x1000000000077882 */ /* 0x000fe20000000000 */
[----:B------:R-:W-:Y:S02]  /*6990*/  UIADD3 UR28, UPT, UPT, UR16, UR44, URZ ;  /* 0x0000002c101c7290 */ /* 0x000fe4000fffe0ff */
[----:B------:R-:W-:Y:S02]  /*69a0*/  UPLOP3.LUT UP4, UPT, UPT, UPT, UPT, 0x80, 0x8 ;  /* 0x000000000008789c */ /* 0x000fe40003f8f070 */
[----:B------:R-:W-:Y:S04]  /*69b0*/  IMAD.U32 R4, RZ, RZ, UR5 ;  /* 0x00000005ff047e24 */ /* 0x000fe8000f8e00ff */
[----:B------:R-:W-:Y:S01]  /*69c0*/  IMAD.U32 R5, RZ, RZ, UR4 ;  /* 0x00000004ff057e24 */ /* 0x000fe2000f8e00ff */
[----:B------:R-:W-:Y:S04]  /*69d0*/  @!P2 R2UR UR4, R4 ;  /* 0x000000000404a2ca */ /* 0x000fe800000e0000 */
[----:B------:R-:W-:Y:S11]  /*69e0*/  @!P2 R2UR UR5, R5 ;  /* 0x000000000505a2ca */ /* 0x000ff600000e0000 */
[----:B------:R-:W-:Y:S02]  /*69f0*/  @!UPT UIADD3 URZ, UPT, UPT, URZ, URZ, URZ ;  /* 0x000000fffffff290 */ /* 0x000fe4000fffe0ff */
[----:B------:R1:W-:Y:S01]  /*6a00*/  @!UP0 UTMALDG.5D [UR8], [UR4], desc[UR6] ;  /* 0x00000608040085b4 */ /* 0x0003e20008021000 */
[----:B------:R1:W-:Y:S01]  /*6a10*/  @!P2 SYNCS.ARRIVE.TRANS64.RED.A0TR RZ, [UR22+0x228], R2 ;  /* 0x00022802ffffa9a7 */ /* 0x0003e20008300416 */
[----:B------:R-:W-:Y:S01]  /*6a20*/  SYNCS.ARRIVE.TRANS64.RED.A1T0 RZ, [UR48], RZ ;  /* 0x000000ffffff79a7 */ /* 0x000fe20008100430 */
[----:B------:R-:W-:Y:S05]  /*6a30*/  BRA.U UP2, `(.L_x_99) ;  /* 0xfffffff102347547 */ /* 0x000fea000b83ffff */
[----:B------:R-:W-:-:S04]  /*6a40*/  SHF.L.U32 R3, R10, 0x1f, RZ ;  /* 0x0000001f0a037819 */ /* 0x000fc800000006ff */
[----:B------:R-:W2:Y:S02]  /*6a50*/  SYNCS.PHASECHK.TRANS64.TRYWAIT P0, [UR22+0x230], R3 ;  /* 0x00023003ff0075a7 */ /* 0x000ea40008001116 */
[----:B--2---:R-:W-:Y:S05]  /*6a60*/  @!P0 BRA `(.L_x_100) ;  /* 0x0000004400288947 */ /* 0x004fea0003800000 */
.L_x_220:
[----:B--2---:R-:W-:-:S07]  /*6a70*/  MOV R0, UR22 ;  /* 0x0000001600007c02 */ /* 0x004fce0008000f00 */
.L_x_101:
[----:B--2---:R-:W-:-:S04]  /*6a80*/  SHF.L.U32 R3, R10, 0x1f, RZ ;  /* 0x0000001f0a037819 */ /* 0x004fc800000006ff */
[----:B------:R2:W3:Y:S03]  /*6a90*/  SYNCS.PHASECHK.TRANS64.TRYWAIT P0, [R0+URZ+0x238], R3 ;  /* 0x00023803000075a7 */ /* 0x0004e600080011ff */
[----:B---3--:R-:W-:Y:S05]  /*6aa0*/  @!P0 NANOSLEEP.SYNCS 0x989680 ;  /* 0x009896800000895d */ /* 0x008fea0003900000 */
[----:B------:R-:W3:Y:S02]  /*6ab0*/  @!P0 SYNCS.PHASECHK.TRANS64 P0, [R0+URZ+0x238], R3 ;  /* 0x00023803000085a7 */ /* 0x000ee400080010ff */
[----:B-1-3--:R-:W-:Y:S05]  /*6ac0*/  @P0 EXIT ;  /* 0x000000000000094d */ /* 0x00afea0003800000 */
[----:B------:R-:W-:Y:S05]  /*6ad0*/  BRA `(.L_x_101) ;  /* 0xfffffffc00e87947 */ /* 0x000fea000383ffff */
.L_x_90:
[----:B------:R-:W-:-:S06]  /*6ae0*/  UISETP.GE.AND UP0, UPT, UR18, 0x4, UPT ;  /* 0x000000041200788c */ /* 0x000fcc000bf06270 */
[----:B------:R-:W-:-:S13]  /*6af0*/  PLOP3.LUT P0, PT, PT, PT, UP0, 0x80, 0x8 ;  /* 0x000000000008781c */ /* 0x000fda0003f0f008 */
[----:B-1----:R-:W-:Y:S05]  /*6b00*/  @!P0 EXIT ;  /* 0x000000000000894d */ /* 0x002fea0003800000 */
[----:B------:R-:W1:Y:S08]  /*6b10*/  S2UR UR4, SR_CgaCtaId ;  /* 0x00000000000479c3 */ /* 0x000e700000008800 */
[----:B------:R-:W-:Y:S01]  /*6b20*/  BAR.SYNC.DEFER_BLOCKING 0x6, 0xa0 ;  /* 0x0182800000007b1d */ /* 0x000fe20000010000 */
[C---:B------:R-:W-:Y:S01]  /*6b30*/  IMAD.SHL.U32 R6, R92.reuse, 0x40, RZ ;  /* 0x000000405c067824 */ /* 0x040fe200078e00ff */
[----:B------:R-:W-:Y:S01]  /*6b40*/  USHF.R.S32.HI UR52, URZ, 0x1f, UR5 ;  /* 0x0000001fff347899 */ /* 0x000fe20008011405 */
[C---:B------:R-:W-:Y:S01]  /*6b50*/  IMAD.SHL.U32 R91, R92.reuse, 0x20, RZ ;  /* 0x000000205c5b7824 */ /* 0x040fe200078e00ff */
[C---:B------:R-:W-:Y:S01]  /*6b60*/  SHF.L.U32 R37, R92.reuse, 0x10, RZ ;  /* 0x000000105c257819 */ /* 0x040fe200000006ff */
[----:B------:R-:W-:Y:S01]  /*6b70*/  IMAD.SHL.U32 R5, R92, 0x2, RZ ;  /* 0x000000025c057824 */ /* 0x000fe200078e00ff */
[----:B------:R-:W-:-:S02]  /*6b80*/  UMOV UR49, 0x400 ;  /* 0x0000040000317882 */ /* 0x000fc40000000000 */
[----:B------:R-:W2:Y:S01]  /*6b90*/  LDC.64 R84, c[0x0][0x9b0] ;  /* 0x00026c00ff547b82 */ /* 0x000ea20000000a00 */
[----:B------:R-:W3:Y:S01]  /*6ba0*/  LDCU.64 UR6, c[0x0][0x990] ;  /* 0x00013200ff0677ac */ /* 0x000ee20008000a00 */
[----:B------:R-:W-:Y:S01]  /*6bb0*/  LOP3.LUT R4, R6, 0x180, RZ, 0xc0, !PT ;  /* 0x0000018006047812 */ /* 0x000fe200078ec0ff */
[----:B------:R-:W-:Y:S01]  /*6bc0*/  IMAD.MOV.U32 R36, RZ, RZ, RZ ;  /* 0x000000ffff247224 */ /* 0x000fe200078e00ff */
[----:B------:R-:W-:Y:S01]  /*6bd0*/  LOP3.LUT R91, R91, 0xc00, RZ, 0xc0, !PT ;  /* 0x00000c005b5b7812 */ /* 0x000fe200078ec0ff */
[----:B------:R-:W-:Y:S01]  /*6be0*/  ULEA.HI UR52, UR52, UR5, URZ, 0x7 ;  /* 0x0000000534347291 */ /* 0x000fe2000f8f38ff */
[----:B------:R-:W-:Y:S01]  /*6bf0*/  LOP3.LUT R5, R4, 0x20, R5, 0xf8, !PT ;  /* 0x0000002004057812 */ /* 0x000fe200078ef805 */
[C---:B------:R-:W-:Y:S01]  /*6c00*/  IMAD.SHL.U32 R4, R92.reuse, 0x8, RZ ;  /* 0x000000085c047824 */ /* 0x040fe200078e00ff */
[----:B------:R-:W4:Y:S01]  /*6c10*/  LDC.64 R74, c[0x0][0x9a8] ;  /* 0x00026a00ff4a7b82 */ /* 0x000f220000000a00 */
[----:B------:R-:W-:Y:S01]  /*6c20*/  LOP3.LUT R91, R91, 0x40, R6, 0xf8, !PT ;  /* 0x000000405b5b7812 */ /* 0x000fe200078ef806 */
[----:B------:R-:W-:Y:S01]  /*6c30*/  IMAD.MOV.U32 R90, RZ, RZ, RZ ;  /* 0x000000ffff5a7224 */ /* 0x000fe200078e00ff */
[----:B------:R-:W-:-:S02]  /*6c40*/  LOP3.LUT R93, R92, 0x60, RZ, 0xc0, !PT ;  /* 0x000000605c5d7812 */ /* 0x000fc400078ec0ff */
[----:B------:R-:W-:Y:S02]  /*6c50*/  CS2R R88, SRZ ;  /* 0x0000000000587805 */ /* 0x000fe4000001ff00 */
[----:B------:R-:W-:Y:S01]  /*6c60*/  LOP3.LUT R92, R92, 0x2, RZ, 0xc0, !PT ;  /* 0x000000025c5c7812 */ /* 0x000fe200078ec0ff */
[----:B------:R-:W-:Y:S01]  /*6c70*/  IMAD.MOV.U32 R87, RZ, RZ, RZ ;  /* 0x000000ffff577224 */ /* 0x000fe200078e00ff */
[----:B------:R-:W-:Y:S01]  /*6c80*/  LOP3.LUT R4, R5, 0x30, R4, 0x78, !PT ;  /* 0x0000003005047812 */ /* 0x000fe200078e7804 */
[----:B-1----:R-:W-:Y:S01]  /*6c90*/  ULEA UR49, UR4, UR49, 0x18 ;  /* 0x0000003104317291 */ /* 0x002fe2000f8ec0ff */
[----:B------:R-:W-:Y:S01]  /*6ca0*/  LOP3.LUT R91, R91, 0x200, R6, 0xf8, !PT ;  /* 0x000002005b5b7812 */ /* 0x000fe200078ef806 */
[----:B------:R-:W-:Y:S01]  /*6cb0*/  IMAD.MOV R100, RZ, RZ, -R92 ;  /* 0x000000ffff647224 */ /* 0x000fe200078e0a5c */
[----:B------:R-:W-:Y:S01]  /*6cc0*/  LOP3.LUT R37, R37, 0x600000, RZ, 0xc0, !PT ;  /* 0x0060000025257812 */ /* 0x000fe200078ec0ff */
[----:B------:R-:W-:Y:S01]  /*6cd0*/  UIADD3 UR4, UPT, UPT, UR49, 0x2400, URZ ;  /* 0x0000240031047890 */ /* 0x000fe2000fffe0ff */
[----:B---3--:R-:W-:Y:S01]  /*6ce0*/  IMAD.U32 R97, RZ, RZ, UR6 ;  /* 0x00000006ff617e24 */ /* 0x008fe2000f8e00ff */
[----:B------:R-:W-:Y:S01]  /*6cf0*/  UIADD3 UR5, UPT, UPT, UR49, 0x400, URZ ;  /* 0x0000040031057890 */ /* 0x000fe2000fffe0ff */
[----:B------:R-:W-:Y:S01]  /*6d00*/  IMAD.U32 R96, RZ, RZ, UR7 ;  /* 0x00000007ff607e24 */ /* 0x000fe2000f8e00ff */
[----:B------:R-:W-:Y:S01]  /*6d10*/  LOP3.LUT R91, R91, R4, RZ, 0xfc, !PT ;  /* 0x000000045b5b7212 */ /* 0x000fe200078efcff */
[----:B------:R-:W1:Y:S01]  /*6d20*/  LDS R2, [UR49+0x2a0] ;  /* 0x0002a031ff027984 */ /* 0x000e620008000800 */
[----:B------:R-:W-:Y:S01]  /*6d30*/  IMAD.U32 R101, RZ, RZ, UR4 ;  /* 0x00000004ff657e24 */ /* 0x000fe2000f8e00ff */
[----:B------:R-:W3:Y:S01]  /*6d40*/  LDCU UR61, c[0x0][0x370] ;  /* 0x00006e00ff3d77ac */ /* 0x000ee20008000800 */
[----:B------:R-:W-:Y:S01]  /*6d50*/  MOV R98, UR5 ;  /* 0x0000000500627c02 */ /* 0x000fe20008000f00 */
[----:B------:R-:W1:Y:S01]  /*6d60*/  LDCU UR48, c[0x0][0xc0c] ;  /* 0x00018180ff3077ac */ /* 0x000e620008000800 */
[----:B------:R-:W1:Y:S01]  /*6d70*/  LDCU UR38, c[0x0][0xc30] ;  /* 0x00018600ff2677ac */ /* 0x000e620008000800 */
[----:B------:R-:W1:Y:S01]  /*6d80*/  LDCU UR63, c[0x0][0x38c] ;  /* 0x00007180ff3f77ac */ /* 0x000e620008000800 */
[----:B------:R-:W1:Y:S01]  /*6d90*/  LDCU.64 UR54, c[0x0][0x988] ;  /* 0x00013100ff3677ac */ /* 0x000e620008000a00 */
[----:B------:R-:W1:Y:S01]  /*6da0*/  LDCU.64 UR46, c[0x0][0xc28] ;  /* 0x00018500ff2e77ac */ /* 0x000e620008000a00 */
[----:B------:R-:W1:Y:S01]  /*6db0*/  LDCU.128 UR56, c[0x0][0xc10] ;  /* 0x00018200ff3877ac */ /* 0x000e620008000c00 */
[----:B------:R-:W1:Y:S01]  /*6dc0*/  LDCU UR60, c[0x0][0x374] ;  /* 0x00006e80ff3c77ac */ /* 0x000e620008000800 */
[----:B------:R-:W-:Y:S01]  /*6dd0*/  USHF.R.S32.HI UR52, URZ, 0x7, UR52 ;  /* 0x00000007ff347899 */ /* 0x000fe20008011434 */
[C---:B-1----:R-:W-:Y:S01]  /*6de0*/  VIADD R3, R2.reuse, 0x80 ;  /* 0x0000008002037836 */ /* 0x042fe20000000000 */
[----:B------:R-:W-:-:S04]  /*6df0*/  LOP3.LUT R2, R2, 0xffff, RZ, 0xc0, !PT ;  /* 0x0000ffff02027812 */ /* 0x000fc800078ec0ff */
[----:B------:R-:W-:-:S05]  /*6e00*/  LOP3.LUT R3, R3, 0xffff, RZ, 0xc0, !PT ;  /* 0x0000ffff03037812 */ /* 0x000fca00078ec0ff */
[----:B--234-:R1:W-:Y:S02]  /*6e10*/  STL.64 [R1], R2 ;  /* 0x0000000201007387 */ /* 0x01c3e40000100a00 */
.L_x_128:
[----:B-1----:R-:W-:Y:S04]  /*6e20*/  SHF.L.U32 R3, R89, 0x1f, RZ ;  /* 0x0000001f59037819 */ /* 0x002fe800000006ff */
[----:B------:R-:W1:Y:S02]  /*6e30*/  SYNCS.PHASECHK.TRANS64.TRYWAIT P0, [UR49+0x250], R3 ;  /* 0x00025003ff0075a7 */ /* 0x000e640008001131 */
[----:B-1----:R-:W-:Y:S05]  /*6e40*/  @!P0 BRA `(.L_x_102) ;  /* 0x0000004000488947 */ /* 0x002fea0003800000 */
.L_x_222:
[----:B------:R-:W2:Y:S01]  /*6e50*/  LDS.128 R4, [UR49+0x290] ;  /* 0x00029031ff047984 */ /* 0x000ea20008000c00 */
[----:B------:R-:W-:Y:S02]  /*6e60*/  UIADD3 UR4, UPT, UPT, UR49, 0x258, URZ ;  /* 0x0000025831047890 */ /* 0x000fe4000fffe0ff */
[----:B------:R-:W-:Y:S02]  /*6e70*/  UISETP.GE.AND UP0, UPT, UR39, 0x1, UPT ;  /* 0x000000012700788c */ /* 0x000fe4000bf06270 */
[----:B------:R-:W-:Y:S01]  /*6e80*/  UPRMT UR4, URZ, 0x654, UR4 ;  /* 0x00000654ff047896 */ /* 0x000fe20008000004 */
        /* <DEDUP_REMOVED lines=10> */
[----:B------:R-:W-:Y:S01]  /*6f30*/  PLOP3.LUT P0, PT, PT, PT, UP1, 0x80, 0x8 ;  /* 0x000000000008781c */ /* 0x000fe20003f0f018 */
[----:B------:R-:W-:Y:S11]  /*6f40*/  UP2UR UR53, UPR, URZ, 0x2 ;  /* 0x00000002ff357883 */ /* 0x000ff60008000000 */
[----:B------:R-:W-:Y:S01]  /*6f50*/  @!UPT UIADD3 URZ, UPT, UPT, URZ, URZ, URZ ;  /* 0x000000fffffff290 */ /* 0x000fe2000fffe0ff */
[----:B------:R-:W-:Y:S02]  /*6f60*/  @P0 MOV R2, R4 ;  /* 0x0000000400020202 */ /* 0x000fe40000000f00 */
[----:B-1----:R-:W-:Y:S02]  /*6f70*/  @P0 LOP3.LUT R0, R5, 0xffff, RZ, 0xc0, !PT ;  /* 0x0000ffff05000812 */ /* 0x002fe400078ec0ff */
[----:B------:R-:W-:Y:S02]  /*6f80*/  @P0 R2UR UR6, R2 ;  /* 0x00000000020602ca */ /* 0x000fe400000e0000 */
[----:B------:R-:W-:Y:S01]  /*6f90*/  @P0 R2UR UR5, R0 ;  /* 0x00000000000502ca */ /* 0x000fe200000e0000 */
[----:B------:R-:W-:Y:S05]  /*6fa0*/  IMAD.U32 R0, RZ, RZ, UR52 ;  /* 0x00000034ff007e24 */ /* 0x000fea000f8e00ff */
[----:B------:R-:W-:Y:S05]  /*6fb0*/  IABS R2, R0 ;  /* 0x0000000000027213 */ /* 0x000fea0000000000 */
[----:B------:R-:W-:Y:S02]  /*6fc0*/  @UP1 UMOV UR37, UR6 ;  /* 0x0000000600251c82 */ /* 0x000fe40008000000 */
[----:B------:R-:W-:Y:S01]  /*6fd0*/  @UP1 UMOV UR36, UR5 ;  /* 0x0000000500241c82 */ /* 0x000fe20008000000 */
[----:B------:R-:W-:Y:S05]  /*6fe0*/  BRA.U !UP0, `(.L_x_103) ;  /* 0x0000000108cc7547 */ /* 0x000fea000b800000 */
[----:B------:R-:W1:Y:S01]  /*6ff0*/  LDCU UR9, c[0x0][0xc20] ;  /* 0x00018400ff0977ac */ /* 0x000e620008000800 */
[----:B------:R-:W-:Y:S02]  /*7000*/  UIMAD.WIDE.U32 UR4, UR60, UR59, URZ ;  /* 0x0000003b3c0472a5 */ /* 0x000fe4000f8e00ff */
[----:B------:R-:W-:Y:S02]  /*7010*/  UIMAD.WIDE.U32 UR6, UR61, UR56, URZ ;  /* 0x000000383d0672a5 */ /* 0x000fe4000f8e00ff */
[----:B------:R-:W-:Y:S02]  /*7020*/  UIMAD.WIDE.U32 UR10, UR36, UR59, URZ ;  /* 0x0000003b240a72a5 */ /* 0x000fe4000f8e00ff */
[----:B------:R-:W-:Y:S02]  /*7030*/  UISETP.NE.AND UP0, UPT, UR58, 0x1, UPT ;  /* 0x000000013a00788c */ /* 0x000fe4000bf05270 */
[----:B------:R-:W-:Y:S02]  /*7040*/  UISETP.NE.AND UP1, UPT, UR48, 0x1, UPT ;  /* 0x000000013000788c */ /* 0x000fe4000bf25270 */
[----:B------:R-:W-:Y:S02]  /*7050*/  UISETP.NE.AND UP2, UPT, UR39, 0x1, UPT ;  /* 0x000000012700788c */ /* 0x000fe4000bf45270 */
[----:B------:R-:W-:Y:S01]  /*7060*/  UIMAD.WIDE.U32 UR12, UR37, UR56, URZ ;  /* 0x00000038250c72a5 */ /* 0x000fe2000f8e00ff */
[----:B------:R-:W-:Y:S01]  /*7070*/  UMOV UR4, UR5 ;  /* 0x0000000500047c82 */ /* 0x000fe20008000000 */
[----:B------:R-:W-:Y:S01]  /*7080*/  UMOV UR6, UR11 ;  /* 0x0000000b00067c82 */ /* 0x000fe20008000000 */
[----:B-1----:R-:W-:Y:S03]  /*7090*/  USHF.R.U32.HI UR8, URZ, UR9, UR4 ;  /* 0x00000009ff087299 */ /* 0x002fe60008011604 */
[----:B------:R-:W-:Y:S02]  /*70a0*/  UMOV UR4, UR7 ;  /* 0x0000000700047c82 */ /* 0x000fe40008000000 */
[----:B------:R-:W-:Y:S02]  /*70b0*/  USHF.R.U32.HI UR5, URZ, UR57, UR4 ;  /* 0x00000039ff057299 */ /* 0x000fe40008011604 */
[----:B------:R-:W-:Y:S02]  /*70c0*/  USEL UR4, UR60, UR8, !UP0 ;  /* 0x000000083c047287 */ /* 0x000fe4000c000000 */
[----:B------:R-:W-:Y:S02]  /*70d0*/  USHF.R.U32.HI UR8, URZ, UR9, UR6 ;  /* 0x00000009ff087299 */ /* 0x000fe40008011606 */
[----:B------:R-:W-:Y:S02]  /*70e0*/  UIMAD.WIDE.U32 UR6, UR4, UR46, URZ ;  /* 0x0000002e040672a5 */ /* 0x000fe4000f8e00ff */
[----:B------:R-:W-:Y:S02]  /*70f0*/  USEL UR9, UR61, UR5, !UP1 ;  /* 0x000000053d097287 */ /* 0x000fe4000c800000 */
[----:B------:R-:W-:Y:S02]  /*7100*/  USEL UR8, UR36, UR8, !UP0 ;  /* 0x0000000824087287 */ /* 0x000fe4000c000000 */
[----:B------:R-:W-:Y:S01]  /*7110*/  UIMAD.WIDE.U32 UR10, UR9, UR46, URZ ;  /* 0x0000002e090a72a5 */ /* 0x000fe2000f8e00ff */
[----:B------:R-:W-:Y:S01]  /*7120*/  UMOV UR6, UR7 ;  /* 0x0000000700067c82 */ /* 0x000fe20008000000 */
[----:B------:R-:W-:Y:S01]  /*7130*/  UMOV UR5, UR13 ;  /* 0x0000000d00057c82 */ /* 0x000fe20008000000 */
[----:B------:R-:W-:Y:S02]  /*7140*/  @UP2 USHF.R.U32.HI UR4, URZ, UR47, UR6 ;  /* 0x0000002fff042299 */ /* 0x000fe40008011606 */
[----:B------:R-:W-:Y:S02]  /*7150*/  USHF.R.U32.HI UR5, URZ, UR57, UR5 ;  /* 0x00000039ff057299 */ /* 0x000fe40008011605 */
[----:B------:R-:W-:Y:S02]  /*7160*/  UIMAD UR4, UR39, UR4, URZ ;  /* 0x00000004270472a4 */ /* 0x000fe4000f8e02ff */
[----:B------:R-:W-:Y:S02]  /*7170*/  USEL UR5, UR37, UR5, !UP1 ;  /* 0x0000000525057287 */ /* 0x000fe4000c800000 */
[----:B------:R-:W-:Y:S01]  /*7180*/  UISETP.GE.AND UP0, UPT, UR8, UR4, UPT ;  /* 0x000000040800728c */ /* 0x000fe2000bf06270 */
[----:B------:R-:W-:Y:S01]  /*7190*/  UMOV UR6, UR11 ;  /* 0x0000000b00067c82 */ /* 0x000fe20008000000 */
[----:B------:R-:W-:Y:S02]  /*71a0*/  UIMAD.WIDE.U32 UR10, UR8, UR46, URZ ;  /* 0x0000002e080a72a5 */ /* 0x000fe4000f8e00ff */
[----:B------:R-:W-:Y:S04]  /*71b0*/  @UP2 USHF.R.U32.HI UR9, URZ, UR47, UR6 ;  /* 0x0000002fff092299 */ /* 0x000fe80008011606 */
[----:B------:R-:W-:Y:S01]  /*71c0*/  UIMAD UR6, UR39, UR9, URZ ;  /* 0x00000009270672a4 */ /* 0x000fe2000f8e02ff */
[----:B------:R-:W-:Y:S03]  /*71d0*/  UMOV UR4, UR11 ;  /* 0x0000000b00047c82 */ /* 0x000fe60008000000 */
[----:B------:R-:W-:Y:S02]  /*71e0*/  UISETP.GE.OR UP0, UPT, UR5, UR6, UP0 ;  /* 0x000000060500728c */ /* 0x000fe40008706670 */
[----:B------:R-:W-:Y:S02]  /*71f0*/  USHF.R.U32.HI UR4, URZ, UR47, UR4 ;  /* 0x0000002fff047299 */ /* 0x000fe40008011604 */
[----:B------:R-:W-:Y:S02]  /*7200*/  UIMAD.WIDE.U32 UR6, UR5, UR46, URZ ;  /* 0x0000002e050672a5 */ /* 0x000fe4000f8e00ff */
[----:B------:R-:W-:Y:S02]  /*7210*/  USEL UR11, UR8, UR4, !UP2 ;  /* 0x00000004080b7287 */ /* 0x000fe4000d000000 */
[----:B------:R-:W-:Y:S02]  /*7220*/  UIADD3 UR6, UPT, UPT, -UR5, URZ, URZ ;  /* 0x000000ff05067290 */ /* 0x000fe4000fffe1ff */
[----:B------:R-:W-:Y:S02]  /*7230*/  UIADD3 UR10, UPT, UPT, -UR11, URZ, URZ ;  /* 0x000000ff0b0a7290 */ /* 0x000fe4000fffe1ff */
[----:B------:R-:W-:Y:S02]  /*7240*/  UIMAD UR6, UR48, UR6, UR37 ;  /* 0x00000006300672a4 */ /* 0x000fe4000f8e0225 */
[----:B------:R-:W-:Y:S01]  /*7250*/  UIMAD UR10, UR39, UR10, UR8 ;  /* 0x0000000a270a72a4 */ /* 0x000fe2000f8e0208 */
[----:B------:R-:W-:Y:S01]  /*7260*/  @!UP0 UMOV UR4, UR7 ;  /* 0x0000000700048c82 */ /* 0x000fe20008000000 */
[----:B------:R-:W-:Y:S02]  /*7270*/  UIADD3 UR7, UPT, UPT, -UR8, URZ, URZ ;  /* 0x000000ff08077290 */ /* 0x000fe4000fffe1ff */
[----:B------:R-:W-:Y:S04]  /*7280*/  @!UP0 USHF.R.U32.HI UR4, URZ, UR47, UR4 ;  /* 0x0000002fff048299 */ /* 0x000fe80008011604 */
[----:B------:R-:W-:Y:S04]  /*7290*/  @!UP0 USEL UR4, UR5, UR4, !UP2 ;  /* 0x0000000405048287 */ /* 0x000fe8000d000000 */
[----:B------:R-:W-:Y:S02]  /*72a0*/  @!UP0 UIMAD UR9, UR9, UR10, UR4 ;  /* 0x0000000a090982a4 */ /* 0x000fe4000f8e0204 */
[----:B------:R-:W-:Y:S02]  /*72b0*/  @!UP0 UIADD3 UR10, UPT, UPT, UR11, -UR4, URZ ;  /* 0x800000040b0a8290 */ /* 0x000fe4000fffe0ff */
[----:B------:R-:W-:Y:S02]  /*72c0*/  UIMAD UR4, UR58, UR7, UR36 ;  /* 0x000000073a0472a4 */ /* 0x000fe4000f8e0224 */
[----:B------:R-:W-:Y:S03]  /*72d0*/  @!UP0 UIMAD UR8, UR10, UR39, UR5 ;  /* 0x000000270a0882a4 */ /* 0x000fe6000f8e0205 */
[----:B------:R-:W-:Y:S02]  /*72e0*/  @!UP0 UMOV UR5, UR9 ;  /* 0x0000000900058c82 */ /* 0x000fe40008000000 */
[----:B------:R-:W-:Y:S02]  /*72f0*/  UIMAD UR37, UR5, UR48, UR6 ;  /* 0x00000030052572a4 */ /* 0x000fe4000f8e0206 */
[----:B------:R-:W-:Y:S11]  /*7300*/  UIMAD UR36, UR8, UR58, UR4 ;  /* 0x0000003a082472a4 */ /* 0x000ff6000f8e0204 */
[----:B------:R-:W-:Y:S01]  /*7310*/  @!UPT UIADD3 URZ, UPT, UPT, URZ, URZ, URZ ;  /* 0x000000fffffff290 */ /* 0x000fe2000fffe0ff */
.L_x_103:
[----:B------:R-:W1:Y:S01]  /*7320*/  LDCU UR16, c[0x0][0x388] ;  /* 0x00007100ff1077ac */ /* 0x000e620008000800 */
[----:B------:R-:W-:Y:S01]  /*7330*/  R2UR UR6, R2 ;  /* 0x00000000020672ca */ /* 0x000fe200000e0000 */
[----:B------:R-:W-:Y:S01]  /*7340*/  IMAD R2, R36, 0x4, R1 ;  /* 0x0000000424027824 */ /* 0x000fe200078e0201 */
[----:B------:R-:W-:Y:S01]  /*7350*/  IABS R0, R0 ;  /* 0x0000000000007213 */ /* 0x000fe20000000000 */
[----:B------:R-:W-:Y:S01]  /*7360*/  UIADD3 UR11, UPT, UPT, UR49, 0x400, URZ ;  /* 0x00000400310b7890 */ /* 0x000fe2000fffe0ff */
[----:B------:R-:W-:Y:S01]  /*7370*/  @P0 SHF.R.U32.HI R4, RZ, 0x10, R5 ;  /* 0x00000010ff040819 */ /* 0x000fe20000011605 */
[----:B------:R-:W-:Y:S02]  /*7380*/  USHF.L.U32 UR42, UR28, 0x6, URZ ;  /* 0x000000061c2a7899 */ /* 0x000fe400080006ff */
[----:B------:R-:W5:Y:S01]  /*7390*/  LDL R2, [R2] ;  /* 0x0000000002027983 */ /* 0x000f620000100800 */
[----:B------:R-:W-:Y:S01]  /*73a0*/  IMAD.MOV R0, RZ, RZ, -R0 ;  /* 0x000000ffff007224 */ /* 0x000fe200078e0a00 */
[----:B------:R-:W-:Y:S04]  /*73b0*/  @P0 R2UR UR62, R4 ;  /* 0x00000000043e02ca */ /* 0x000fe800000e0000 */
[----:B------:R-:W2:Y:S10]  /*73c0*/  I2F.RP R10, UR6 ;  /* 0x00000006000a7d06 */ /* 0x000eb40008209400 */
[----:B--2---:R-:W2:Y:S01]  /*73d0*/  MUFU.RCP R3, R10 ;  /* 0x0000000a00037308 */ /* 0x004ea20000001000 */
[----:B-1----:R-:W-:Y:S02]  /*73e0*/  IMAD.U32 R8, RZ, RZ, UR16 ;  /* 0x00000010ff087e24 */ /* 0x002fe4000f8e00ff */
[----:B--2---:R-:W-:Y:S07]  /*73f0*/  VIADD R9, R3, 0xffffffe ;  /* 0x0ffffffe03097836 */ /* 0x004fee0000000000 */
[----:B------:R-:W1:Y:S02]  /*7400*/  F2I.FTZ.U32.TRUNC.NTZ R3, R9 ;  /* 0x0000000900037305 */ /* 0x000e64000021f000 */
[----:B-1----:R-:W-:Y:S02]  /*7410*/  R2UR UR5, R3 ;  /* 0x00000000030572ca */ /* 0x002fe400000e0000 */
[----:B------:R-:W-:Y:S01]  /*7420*/  IABS R3, R8 ;  /* 0x0000000800037213 */ /* 0x000fe20000000000 */
[----:B------:R-:W-:Y:S03]  /*7430*/  IMAD.U32 R8, RZ, RZ, UR23 ;  /* 0x00000017ff087e24 */ /* 0x000fe6000f8e00ff */
[----:B------:R-:W-:Y:S02]  /*7440*/  R2UR UR7, R3 ;  /* 0x00000000030772ca */ /* 0x000fe400000e0000 */
[----:B------:R-:W-:Y:S04]  /*7450*/  IABS R8, R8 ;  /* 0x0000000800087213 */ /* 0x000fe80000000000 */
[----:B------:R-:W-:Y:S01]  /*7460*/  R2UR UR9, R8 ;  /* 0x00000000080972ca */ /* 0x000fe200000e0000 */
[----:B------:R-:W-:Y:S04]  /*7470*/  UIADD3 UR4, UPT, UPT, URZ, -UR5, URZ ;  /* 0x80000005ff047290 */ /* 0x000fe8000fffe0ff */
[----:B------:R-:W-:Y:S02]  /*7480*/  UIMAD UR8, UR4, UR6, URZ ;  /* 0x00000006040872a4 */ /* 0x000fe4000f8e02ff */
[----:B------:R-:W1:Y:S01]  /*7490*/  I2F.RP R3, UR7 ;  /* 0x0000000700037d06 */ /* 0x000e620008209400 */
[----:B------:R-:W-:Y:S02]  /*74a0*/  UMOV UR4, URZ ;  /* 0x000000ff00047c82 */ /* 0x000fe40008000000 */
[----:B------:R-:W-:Y:S02]  /*74b0*/  UIMAD.WIDE.U32 UR4, UR5, UR8, UR4 ;  /* 0x00000008050472a5 */ /* 0x000fe4000f8e0004 */
[----:B------:R-:W-:Y:S05]  /*74c0*/  R2UR UR8, R0 ;  /* 0x00000000000872ca */ /* 0x000fea00000e0000 */
[----:B------:R-:W-:Y:S02]  /*74d0*/  UMOV UR4, UR5 ;  /* 0x0000000500047c82 */ /* 0x000fe40008000000 */
[----:B------:R-:W-:Y:S01]  /*74e0*/  UIMAD.WIDE.U32 UR4, UR4, UR9, URZ ;  /* 0x00000009040472a5 */ /* 0x000fe2000f8e00ff */
[----:B-1----:R-:W1:Y:S06]  /*74f0*/  MUFU.RCP R3, R3 ;  /* 0x0000000300037308 */ /* 0x002e6c0000001000 */
[----:B------:R-:W-:Y:S02]  /*7500*/  UMOV UR43, UR5 ;  /* 0x00000005002b7c82 */ /* 0x000fe40008000000 */
[----:B------:R-:W-:Y:S04]  /*7510*/  UIMAD UR4, UR43, UR8, UR9 ;  /* 0x000000082b0472a4 */ /* 0x000fe8000f8e0209 */
[----:B------:R-:W-:Y:S01]  /*7520*/  UISETP.GT.U32.AND UP0, UPT, UR6, UR4, UPT ;  /* 0x000000040600728c */ /* 0x000fe2000bf04070 */
[----:B-1----:R-:W-:Y:S10]  /*7530*/  VIADD R8, R3, 0xffffffe ;  /* 0x0ffffffe03087836 */ /* 0x002ff40000000000 */
[----:B------:R-:W-:Y:S01]  /*7540*/  @!UP0 UIADD3 UR4, UPT, UPT, UR4, -UR6, URZ ;  /* 0x8000000604048290 */ /* 0x000fe2000fffe0ff */
[----:B------:R-:W1:Y:S01]  /*7550*/  F2I.FTZ.U32.TRUNC.NTZ R0, R8 ;  /* 0x0000000800007305 */ /* 0x000e62000021f000 */
[----:B------:R-:W-:Y:S02]  /*7560*/  @!UP0 UIADD3 UR43, UPT, UPT, UR43, 0x1, URZ ;  /* 0x000000012b2b8890 */ /* 0x000fe4000fffe0ff */
[----:B------:R-:W-:Y:S02]  /*7570*/  UISETP.GE.U32.AND UP2, UPT, UR4, UR6, UPT ;  /* 0x000000060400728c */ /* 0x000fe4000bf46070 */
[----:B------:R-:W-:Y:S02]  /*7580*/  ULOP3.LUT UR4, UR23, UR52, URZ, 0x3c, !UPT ;  /* 0x0000003417047292 */ /* 0x000fe4000f8e3cff */
[----:B------:R-:W-:Y:S02]  /*7590*/  UISETP.NE.AND UP0, UPT, UR52, URZ, UPT ;  /* 0x000000ff3400728c */ /* 0x000fe4000bf05270 */
[----:B------:R-:W-:Y:S05]  /*75a0*/  UISETP.GE.AND UP1, UPT, UR4, URZ, UPT ;  /* 0x000000ff0400728c */ /* 0x000fea000bf26270 */
[----:B------:R-:W-:Y:S01]  /*75b0*/  @UP2 UIADD3 UR43, UPT, UPT, UR43, 0x1, URZ ;  /* 0x000000012b2b2890 */ /* 0x000fe2000fffe0ff */
[----:B-1----:R-:W-:Y:S05]  /*75c0*/  R2UR UR5, R0 ;  /* 0x00000000000572ca */ /* 0x002fea00000e0000 */
[----:B------:R-:W-:Y:S02]  /*75d0*/  @!UP1 UIADD3 UR43, UPT, UPT, -UR43, URZ, URZ ;  /* 0x000000ff2b2b9290 */ /* 0x000fe4000fffe1ff */
[----:B------:R-:W-:Y:S06]  /*75e0*/  @!UP0 ULOP3.LUT UR43, URZ, UR52, URZ, 0x33, !UPT ;  /* 0x00000034ff2b8292 */ /* 0x000fec000f8e33ff */
[----:B------:R-:W-:Y:S01]  /*75f0*/  UIADD3 UR4, UPT, UPT, URZ, -UR5, URZ ;  /* 0x80000005ff047290 */ /* 0x000fe2000fffe0ff */
[----:B------:R-:W-:Y:S03]  /*7600*/  IMAD.U32 R0, RZ, RZ, UR43 ;  /* 0x0000002bff007e24 */ /* 0x000fe6000f8e00ff */
[----:B------:R-:W-:Y:S02]  /*7610*/  UIMAD UR6, UR4, UR7, URZ ;  /* 0x00000007040672a4 */ /* 0x000fe4000f8e02ff */
[----:B------:R-:W-:Y:S01]  /*7620*/  IABS R0, R0 ;  /* 0x0000000000007213 */ /* 0x000fe20000000000 */
[----:B------:R-:W-:Y:S02]  /*7630*/  UMOV UR4, URZ ;  /* 0x000000ff00047c82 */ /* 0x000fe40008000000 */
[----:B------:R-:W-:Y:S01]  /*7640*/  UIMAD.WIDE.U32 UR4, UR5, UR6, UR4 ;  /* 0x00000006050472a5 */ /* 0x000fe2000f8e0004 */
[----:B------:R-:W-:Y:S01]  /*7650*/  R2UR UR8, R0 ;  /* 0x00000000000872ca */ /* 0x000fe200000e0000 */
[----:B------:R-:W-:Y:S05]  /*7660*/  IMAD.U32 R0, RZ, RZ, UR63 ;  /* 0x0000003fff007e24 */ /* 0x000fea000f8e00ff */
[----:B------:R-:W-:Y:S01]  /*7670*/  UMOV UR4, UR5 ;  /* 0x0000000500047c82 */ /* 0x000fe20008000000 */
[----:B------:R-:W-:Y:S04]  /*7680*/  IABS R9, R0 ;  /* 0x0000000000097213 */ /* 0x000fe80000000000 */
[----:B------:R-:W1:Y:S02]  /*7690*/  I2F.RP R0, R9 ;  /* 0x0000000900007306 */ /* 0x000e640000209400 */
[----:B------:R-:W-:Y:S07]  /*76a0*/  UIMAD.WIDE.U32 UR4, UR4, UR8, URZ ;  /* 0x00000008040472a5 */ /* 0x000fee000f8e00ff */
[----:B------:R-:W-:Y:S02]  /*76b0*/  UMOV UR44, UR5 ;  /* 0x00000005002c7c82 */ /* 0x000fe40008000000 */
[----:B------:R-:W-:Y:S04]  /*76c0*/  UIADD3 UR4, UPT, UPT, -UR44, URZ, URZ ;  /* 0x000000ff2c047290 */ /* 0x000fe8000fffe1ff */
[----:B------:R-:W-:Y:S01]  /*76d0*/  UIMAD UR4, UR7, UR4, UR8 ;  /* 0x00000004070472a4 */ /* 0x000fe2000f8e0208 */
[----:B-1----:R-:W1:Y:S03]  /*76e0*/  MUFU.RCP R0, R0 ;  /* 0x0000000000007308 */ /* 0x002e660000001000 */
[----:B------:R-:W-:Y:S11]  /*76f0*/  UISETP.GT.U32.AND UP0, UPT, UR7, UR4, UPT ;  /* 0x000000040700728c */ /* 0x000ff6000bf04070 */
[----:B------:R-:W-:Y:S02]  /*7700*/  @!UP0 UIADD3 UR4, UPT, UPT, UR4, -UR7, URZ ;  /* 0x8000000704048290 */ /* 0x000fe4000fffe0ff */
[----:B------:R-:W-:Y:S01]  /*7710*/  @!UP0 UIADD3 UR44, UPT, UPT, UR44, 0x1, URZ ;  /* 0x000000012c2c8890 */ /* 0x000fe2000fffe0ff */
[----:B-1----:R-:W-:Y:S01]  /*7720*/  IADD3 R10, PT, PT, R0, 0xffffffe, RZ ;  /* 0x0ffffffe000a7810 */ /* 0x002fe20007ffe0ff */
[----:B------:R-:W-:Y:S02]  /*7730*/  UISETP.GE.U32.AND UP1, UPT, UR4, UR7, UPT ;  /* 0x000000070400728c */ /* 0x000fe4000bf26070 */
[----:B------:R-:W-:Y:S01]  /*7740*/  ULOP3.LUT UR4, UR43, UR16, URZ, 0x3c, !UPT ;  /* 0x000000102b047292 */ /* 0x000fe2000f8e3cff */
[----:B------:R-:W1:Y:S03]  /*7750*/  F2I.FTZ.U32.TRUNC.NTZ R11, R10 ;  /* 0x0000000a000b7305 */ /* 0x000e66000021f000 */
[----:B------:R-:W-:Y:S05]  /*7760*/  UISETP.GE.AND UP0, UPT, UR4, URZ, UPT ;  /* 0x000000ff0400728c */ /* 0x000fea000bf06270 */
[----:B------:R-:W-:Y:S02]  /*7770*/  @UP1 UIADD3 UR44, UPT, UPT, UR44, 0x1, URZ ;  /* 0x000000012c2c1890 */ /* 0x000fe4000fffe0ff */
[----:B------:R-:W-:Y:S04]  /*7780*/  UISETP.NE.AND UP1, UPT, UR16, URZ, UPT ;  /* 0x000000ff1000728c */ /* 0x000fe8000bf25270 */
[----:B------:R-:W-:Y:S01]  /*7790*/  @!UP0 UIADD3 UR44, UPT, UPT, -UR44, URZ, URZ ;  /* 0x000000ff2c2c8290 */ /* 0x000fe2000fffe1ff */
[--C-:B-1----:R-:W-:Y:S02]  /*77a0*/  IMAD.MOV R8, RZ, RZ, -R11.reuse ;  /* 0x000000ffff087224 */ /* 0x102fe400078e0a0b */
[----:B------:R-:W-:Y:S02]  /*77b0*/  IMAD.MOV.U32 R10, RZ, RZ, RZ ;  /* 0x000000ffff0a7224 */ /* 0x000fe400078e00ff */
[----:B------:R-:W-:Y:S02]  /*77c0*/  IMAD R3, R8, R9, RZ ;  /* 0x0000000908037224 */ /* 0x000fe400078e02ff */
[----:B------:R-:W-:Y:S02]  /*77d0*/  @!UP1 ULOP3.LUT UR44, URZ, UR16, URZ, 0x33, !UPT ;  /* 0x00000010ff2c9292 */ /* 0x000fe4000f8e33ff */
[----:B------:R-:W-:Y:S01]  /*77e0*/  UISETP.NE.AND UP1, UPT, UR38, 0x1, UPT ;  /* 0x000000012600788c */ /* 0x000fe2000bf25270 */
[----:B------:R-:W-:Y:S04]  /*77f0*/  IMAD.HI.U32 R11, R11, R3, R10 ;  /* 0x000000030b0b7227 */ /* 0x000fe800078e000a */
[----:B------:R-:W-:Y:S05]  /*7800*/  IMAD.U32 R0, RZ, RZ, UR44 ;  /* 0x0000002cff007e24 */ /* 0x000fea000f8e00ff */
[----:B------:R-:W-:Y:S01]  /*7810*/  IABS R0, R0 ;  /* 0x0000000000007213 */ /* 0x000fe20000000000 */
[----:B------:R-:W1:Y:S04]  /*7820*/  @!UP1 LDCU.128 UR12, c[0x0][0xc10] ;  /* 0x00018200ff0c97ac */ /* 0x000e680008000c00 */
[----:B------:R-:W-:Y:S01]  /*7830*/  IMAD.HI.U32 R11, R11, R0, RZ ;  /* 0x000000000b0b7227 */ /* 0x000fe200078e00ff */
[----:B------:R-:W2:Y:S03]  /*7840*/  @!UP1 LDCU UR10, c[0x0][0xc20] ;  /* 0x00018400ff0a97ac */ /* 0x000ea60008000800 */
[----:B------:R-:W-:Y:S01]  /*7850*/  IMAD.MOV R3, RZ, RZ, -R11 ;  /* 0x000000ffff037224 */ /* 0x000fe200078e0a0b */
[----:B------:R-:W3:Y:S03]  /*7860*/  @!UP1 LDCU UR5, c[0x0][0xc0c] ;  /* 0x00018180ff0597ac */ /* 0x000ee60008000800 */
[C---:B------:R-:W-:Y:S01]  /*7870*/  IMAD R0, R9.reuse, R3, R0 ;  /* 0x0000000309007224 */ /* 0x040fe200078e0200 */
[----:B-1----:R-:W-:Y:S04]  /*7880*/  UIMAD.WIDE.U32 UR6, UR36, UR15, URZ ;  /* 0x0000000f240672a5 */ /* 0x002fe8000f8e00ff */
[----:B------:R-:W-:Y:S01]  /*7890*/  ISETP.GT.U32.AND P1, PT, R9, R0, PT ;  /* 0x000000000900720c */ /* 0x000fe20003f24070 */
[----:B------:R-:W-:Y:S02]  /*78a0*/  UIMAD.WIDE.U32 UR8, UR37, UR12, URZ ;  /* 0x0000000c250872a5 */ /* 0x000fe4000f8e00ff */
[----:B------:R-:W-:Y:S02]  /*78b0*/  @!UP1 UISETP.NE.AND UP0, UPT, UR14, 0x1, UPT ;  /* 0x000000010e00988c */ /* 0x000fe4000bf05270 */
[----:B------:R-:W-:Y:S01]  /*78c0*/  ULOP3.LUT UR8, UR44, UR63, URZ, 0x3c, !UPT ;  /* 0x0000003f2c087292 */ /* 0x000fe2000f8e3cff */
[----:B------:R-:W-:Y:S02]  /*78d0*/  @!UP1 UMOV UR6, UR7 ;  /* 0x0000000700069c82 */ /* 0x000fe40008000000 */
[----:B------:R-:W-:Y:S01]  /*78e0*/  @!UP1 UMOV UR4, UR9 ;  /* 0x0000000900049c82 */ /* 0x000fe20008000000 */
[----:B--2---:R-:W-:Y:S02]  /*78f0*/  @!UP1 USHF.R.U32.HI UR6, URZ, UR10, UR6 ;  /* 0x0000000aff069299 */ /* 0x004fe40008011606 */
[----:B---3--:R-:W-:Y:S02]  /*7900*/  @!UP1 UISETP.NE.AND UP2, UPT, UR5, 0x1, UPT ;  /* 0x000000010500988c */ /* 0x008fe4000bf45270 */
[----:B------:R-:W-:Y:S01]  /*7910*/  @!UP1 USEL UR6, UR36, UR6, !UP0 ;  /* 0x0000000624069287 */ /* 0x000fe2000c000000 */
[-C--:B------:R-:W-:Y:S01]  /*7920*/  @!P1 IADD3 R0, PT, PT, R0, -R9.reuse, RZ ;  /* 0x8000000900009210 */ /* 0x080fe20007ffe0ff */
[----:B------:R-:W-:Y:S01]  /*7930*/  UISETP.GE.AND UP0, UPT, UR8, URZ, UPT ;  /* 0x000000ff0800728c */ /* 0x000fe2000bf06270 */
[----:B------:R-:W-:Y:S01]  /*7940*/  @!P1 VIADD R11, R11, 0x1 ;  /* 0x000000010b0b9836 */ /* 0x000fe20000000000 */
[----:B------:R-:W-:Y:S01]  /*7950*/  @!UP1 USHF.R.U32.HI UR4, URZ, UR13, UR4 ;  /* 0x0000000dff049299 */ /* 0x000fe20008011604 */
[----:B------:R-:W-:Y:S03]  /*7960*/  ISETP.GE.U32.AND P2, PT, R0, R9, PT ;  /* 0x000000090000720c */ /* 0x000fe60003f46070 */
[----:B------:R-:W-:Y:S02]  /*7970*/  @!UP1 USEL UR7, UR37, UR4, !UP2 ;  /* 0x0000000425079287 */ /* 0x000fe4000d000000 */
[----:B------:R-:W-:Y:S02]  /*7980*/  UISETP.NE.AND UP2, UPT, UR63, URZ, UPT ;  /* 0x000000ff3f00728c */ /* 0x000fe4000bf45270 */
[----:B------:R-:W-:Y:S02]  /*7990*/  @!UP1 UIADD3 UR4, UPT, UPT, -UR7, UR6, URZ ;  /* 0x0000000607049290 */ /* 0x000fe4000fffe1ff */
[----:B------:R-:W-:Y:S02]  /*79a0*/  @!UP1 UIADD3 UR6, UPT, UPT, UR7, -UR6, URZ ;  /* 0x8000000607069290 */ /* 0x000fe4000fffe0ff */
[----:B------:R-:W-:Y:S02]  /*79b0*/  @!UP1 UIMAD UR37, UR4, UR5, UR37 ;  /* 0x00000005042592a4 */ /* 0x000fe4000f8e0225 */
[----:B------:R-:W-:Y:S01]  /*79c0*/  UIADD3 UR4, UPT, UPT, -UR43, URZ, URZ ;  /* 0x000000ff2b047290 */ /* 0x000fe2000fffe1ff */
[----:B------:R-:W-:Y:S01]  /*79d0*/  @P2 VIADD R11, R11, 0x1 ;  /* 0x000000010b0b2836 */ /* 0x000fe20000000000 */
[----:B------:R-:W-:Y:S02]  /*79e0*/  @!UP1 UIMAD UR36, UR6, UR14, UR36 ;  /* 0x0000000e062492a4 */ /* 0x000fe4000f8e0224 */
[----:B------:R-:W-:Y:S02]  /*79f0*/  UIMAD UR5, UR52, UR4, UR23 ;  /* 0x00000004340572a4 */ /* 0x000fe4000f8e0217 */
[----:B------:R-:W-:Y:S01]  /*7a00*/  UIADD3 UR4, UPT, UPT, -UR44, URZ, URZ ;  /* 0x000000ff2c047290 */ /* 0x000fe2000fffe1ff */
[----:B------:R-:W-:Y:S01]  /*7a10*/  R2UR UR45, R11 ;  /* 0x000000000b2d72ca */ /* 0x000fe200000e0000 */
[----:B------:R-:W-:Y:S02]  /*7a20*/  USHF.L.U32 UR50, UR5, 0x7, URZ ;  /* 0x0000000705327899 */ /* 0x000fe400080006ff */
[----:B------:R-:W-:Y:S10]  /*7a30*/  UIMAD UR43, UR16, UR4, UR43 ;  /* 0x00000004102b72a4 */ /* 0x000ff4000f8e022b */
[----:B------:R-:W-:Y:S02]  /*7a40*/  @!UP0 UIADD3 UR45, UPT, UPT, -UR45, URZ, URZ ;  /* 0x000000ff2d2d8290 */ /* 0x000fe4000fffe1ff */
[----:B------:R-:W-:Y:S02]  /*7a50*/  ULOP3.LUT UP0, URZ, UR11, 0x1b0, URZ, 0xc0, !UPT ;  /* 0x000001b00bff7892 */ /* 0x000fe4000f80c0ff */
[----:B------:R-:W-:Y:S04]  /*7a60*/  @!UP2 ULOP3.LUT UR45, URZ, UR63, URZ, 0x33, !UPT ;  /* 0x0000003fff2da292 */ /* 0x000fe8000f8e33ff */
[----:B------:R-:W-:Y:S04]  /*7a70*/  UIADD3 UR6, UPT, UPT, -UR45, URZ, URZ ;  /* 0x000000ff2d067290 */ /* 0x000fe8000fffe1ff */
[----:B------:R-:W-:Y:S01]  /*7a80*/  UIMAD UR44, UR63, UR6, UR44 ;  /* 0x000000063f2c72a4 */ /* 0x000fe2000f8e022c */
[----:B------:R-:W-:Y:S11]  /*7a90*/  BRA.U !UP0, `(.L_x_104) ;  /* 0x0000000108407547 */ /* 0x000ff6000b800000 */
[----:B------:R-:W1:Y:S01]  /*7aa0*/  LDCU.64 UR8, c[0x4][0x80] ;  /* 0x01001000ff0877ac */ /* 0x000e620008000a00 */
[----:B------:R-:W-:Y:S01]  /*7ab0*/  MOV R15, 0x0 ;  /* 0x00000000000f7802 */ /* 0x000fe20000000f00 */
[----:B------:R-:W-:Y:S02]  /*7ac0*/  HFMA2 R12, -RZ, RZ, 0, 5.9604644775390625e-08 ;  /* 0x00000001ff0c7431 */ /* 0x000fe400000001ff */
[----:B------:R-:W-:Y:S02]  /*7ad0*/  IMAD.MOV.U32 R8, RZ, RZ, 0x70 ;  /* 0x00000070ff087424 */ /* 0x000fe400078e00ff */
[----:B------:R-:W-:Y:S01]  /*7ae0*/  IMAD.MOV.U32 R13, RZ, RZ, RZ ;  /* 0x000000ffff0d7224 */ /* 0x000fe200078e00ff */
[----:B------:R-:W2:Y:S01]  /*7af0*/  LDCU.64 UR6, c[0x4][0x88] ;  /* 0x01001100ff0677ac */ /* 0x000ea20008000a00 */
[----:B------:R-:W3:Y:S01]  /*7b00*/  LDC.64 R14, c[0x4][R15] ;  /* 0x010000000f0e7b82 */ /* 0x000ee20000000a00 */
[----:B------:R-:W4:Y:S01]  /*7b10*/  LDCU.64 UR4, c[0x4][0x8] ;  /* 0x01000100ff0477ac */ /* 0x000f220008000a00 */
[----:B-1----:R-:W-:Y:S01]  /*7b20*/  MOV R5, UR9 ;  /* 0x0000000900057c02 */ /* 0x002fe20008000f00 */
[----:B------:R-:W-:Y:S01]  /*7b30*/  IMAD.U32 R4, RZ, RZ, UR8 ;  /* 0x00000008ff047e24 */ /* 0x000fe2000f8e00ff */
[----:B--2---:R-:W-:Y:S01]  /*7b40*/  MOV R7, UR7 ;  /* 0x0000000700077c02 */ /* 0x004fe20008000f00 */
[----:B------:R-:W-:Y:S01]  /*7b50*/  IMAD.U32 R6, RZ, RZ, UR6 ;  /* 0x00000006ff067e24 */ /* 0x000fe2000f8e00ff */
[----:B----4-:R-:W-:Y:S01]  /*7b60*/  MOV R11, UR5 ;  /* 0x00000005000b7c02 */ /* 0x010fe20008000f00 */
[----:B------:R-:W-:Y:S02]  /*7b70*/  IMAD.U32 R10, RZ, RZ, UR4 ;  /* 0x00000004ff0a7e24 */ /* 0x000fe4000f8e00ff */
[----:B------:R-:W-:Y:S07]  /*7b80*/  LEPC R20, `(.L_x_104) ;  /* 0x000000001014794e */ /* 0x000fee0000000000 */
[----:B---3-5:R-:W-:Y:S05]  /*7b90*/  CALL.ABS.NOINC R14 ;  /* 0x000000000e007343 */ /* 0x028fea0003c00000 */
.L_x_104:
[----:B------:R-:W-:Y:S01]  /*7ba0*/  LOP3.LUT P0, RZ, R101, 0x1b0, RZ, 0xc0, !PT ;  /* 0x000001b065ff7812 */ /* 0x000fe2000780c0ff */
[----:B------:R-:W-:Y:S11]  /*7bb0*/  BSSY.RECONVERGENT B6, `(.L_x_105) ;  /* 0x0000013000067945 */ /* 0x000ff60003800200 */
[----:B------:R-:W-:Y:S01]  /*7bc0*/  @!UPT UIADD3 URZ, UPT, UPT, URZ, URZ, URZ ;  /* 0x000000fffffff290 */ /* 0x000fe2000fffe0ff */
[----:B------:R-:W-:Y:S05]  /*7bd0*/  @!P0 BRA `(.L_x_106) ;  /* 0x0000000000408947 */ /* 0x000fea0003800000 */
        /* <DEDUP_REMOVED lines=16> */
.L_x_106:
[----:B------:R-:W-:Y:S05]  /*7ce0*/  BSYNC.RECONVERGENT B6 ;  /* 0x0000000000067941 */ /* 0x000fea0003800200 */
.L_x_105:
[----:B------:R-:W-:Y:S02]  /*7cf0*/  R2UR UR6, R99 ;  /* 0x00000000630672ca */ /* 0x000fe400000e0000 */
[----:B------:R-:W-:Y:S02]  /*7d00*/  R2UR UR5, R97 ;  /* 0x00000000610572ca */ /* 0x000fe400000e0000 */
[----:B------:R-:W-:Y:S02]  /*7d10*/  R2UR UR4, R96 ;  /* 0x00000000600472ca */ /* 0x000fe400000e0000 */
[----:B------:R-:W-:Y:S02]  /*7d20*/  ISETP.NE.U32.AND P4, PT, R84, RZ, PT ;  /* 0x000000ff5400720c */ /* 0x000fe40003f85070 */
[----:B------:R-:W-:Y:S02]  /*7d30*/  ISETP.NE.U32.AND P2, PT, RZ, UR54, PT ;  /* 0x00000036ff007c0c */ /* 0x000fe4000bf45070 */
[----:B------:R-:W-:Y:S02]  /*7d40*/  ISETP.NE.AND.EX P4, PT, R85, RZ, PT, P4 ;  /* 0x000000ff5500720c */ /* 0x000fe40003f85340 */
[----:B------:R-:W-:Y:S01]  /*7d50*/  ISETP.NE.AND.EX P2, PT, RZ, UR55, PT, P2 ;  /* 0x00000037ff007c0c */ /* 0x000fe2000bf45320 */
[----:B------:R-:W-:Y:S02]  /*7d60*/  UISETP.NE.AND UP2, UPT, UR6, URZ, UPT ;  /* 0x000000ff0600728c */ /* 0x000fe4000bf45270 */
[----:B------:R-:W-:Y:S04]  /*7d70*/  UISETP.NE.U32.AND UP0, UPT, UR5, URZ, UPT ;  /* 0x000000ff0500728c */ /* 0x000fe8000bf05070 */
[----:B------:R-:W-:Y:S01]  /*7d80*/  UISETP.NE.AND.EX UP1, UPT, UR4, URZ, UPT, UP0 ;  /* 0x000000ff0400728c */ /* 0x000fe2000bf25300 */
[----:B------:R-:W-:Y:S01]  /*7d90*/  PLOP3.LUT P1, PT, PT, PT, UP2, 0x80, 0x8 ;  /* 0x000000000008781c */ /* 0x000fe20003f2f028 */
[----:B------:R-:W-:Y:S03]  /*7da0*/  UPLOP3.LUT UP0, UPT, UPT, UPT, UPT, 0x40, 0x4 ;  /* 0x000000000004789c */ /* 0x000fe60003f0e870 */
[----:B------:R-:W-:Y:S06]  /*7db0*/  @UP2 UPLOP3.LUT UP0, UPT, UPT, UPT, UP1, 0x80, 0x8 ;  /* 0x000000000008289c */ /* 0x000fec0003f0f010 */
[----:B------:R-:W-:Y:S01]  /*7dc0*/  PLOP3.LUT P0, PT, PT, PT, UP0, 0x80, 0x8 ;  /* 0x000000000008781c */ /* 0x000fe20003f0f008 */
[----:B------:R-:W-:Y:S01]  /*7dd0*/  @!UPT UIADD3 URZ, UPT, UPT, URZ, URZ, URZ ;  /* 0x000000fffffff290 */ /* 0x000fe2000fffe0ff */
[----:B------:R-:W-:Y:S11]  /*7de0*/  BRA.U !UP1, `(.L_x_107) ;  /* 0x0000000109407547 */ /* 0x000ff6000b800000 */
[----:B------:R-:W-:Y:S01]  /*7df0*/  UISETP.NE.U32.AND UP0, UPT, UR54, URZ, UPT ;  /* 0x000000ff3600728c */ /* 0x000fe2000bf05070 */
[----:B------:R-:W-:Y:S01]  /*7e00*/  R2UR UR6, R97 ;  /* 0x00000000610672ca */ /* 0x000fe200000e0000 */
[----:B------:R-:W1:Y:S01]  /*7e10*/  LDCU.64 UR8, c[0x0][0x358] ;  /* 0x00006b00ff0877ac */ /* 0x000e620008000a00 */
[----:B------:R-:W-:Y:S02]  /*7e20*/  HFMA2 R94, -RZ, RZ, 0, 5.9604644775390625e-08 ;  /* 0x00000001ff5e7431 */ /* 0x000fe400000001ff */
[----:B------:R-:W-:Y:S01]  /*7e30*/  IMAD.MOV.U32 R0, RZ, RZ, 0x1 ;  /* 0x00000001ff007424 */ /* 0x000fe200078e00ff */
[----:B------:R-:W-:Y:S06]  /*7e40*/  UISETP.NE.AND.EX UP0, UPT, UR55, URZ, UPT, UP0 ;  /* 0x000000ff3700728c */ /* 0x000fec000bf05300 */
[----:B------:R-:W-:Y:S05]  /*7e50*/  PLOP3.LUT P3, PT, PT, PT, UP0, 0x80, 0x8 ;  /* 0x000000000008781c */ /* 0x000fea0003f6f008 */
[----:B------:R-:W2:Y:S01]  /*7e60*/  @UP0 LDCU.64 UR4, c[0x0][0x988] ;  /* 0x00013100ff0407ac */ /* 0x000ea20008000a00 */
[----:B------:R-:W-:Y:S07]  /*7e70*/  @UP0 UIMAD UR6, UR51, UR6, URZ ;  /* 0x00000006330602a4 */ /* 0x000fee000f8e02ff */
[----:B------:R-:W-:Y:S01]  /*7e80*/  @!P3 PRMT R94, R0, 0x7610, R94 ;  /* 0x00007610005eb816 */ /* 0x000fe2000000005e */
[----:B--2---:R-:W-:Y:S06]  /*7e90*/  @UP0 UIMAD.WIDE UR4, UR6, 0x4, UR4 ;  /* 0x00000004060408a5 */ /* 0x004fec000f8e0204 */
[----:B------:R-:W-:Y:S02]  /*7ea0*/  IMAD.U32 R4, RZ, RZ, UR4 ;  /* 0x00000004ff047e24 */ /* 0x000fe4000f8e00ff */
[----:B------:R-:W-:Y:S03]  /*7eb0*/  IMAD.U32 R5, RZ, RZ, UR5 ;  /* 0x00000005ff057e24 */ /* 0x000fe6000f8e00ff */
[----:B------:R-:W2:Y:S02]  /*7ec0*/  @!UP0 LDCU UR4, c[0x0][0x980] ;  /* 0x00013000ff0487ac */ /* 0x000ea40008000800 */
[----:B-1---5:R1:W5:Y:S02]  /*7ed0*/  @P3 LDG.E R41, desc[UR8][R4.64] ;  /* 0x0000000804293981 */ /* 0x022364000c1e1900 */
[----:B-12---:R-:W-:Y:S02]  /*7ee0*/  @!P3 MOV R41, UR4 ;  /* 0x000000040029bc02 */ /* 0x006fe40008000f00 */
.L_x_107:
[----:B------:R-:W-:Y:S05]  /*7ef0*/  @!P4 BRA `(.L_x_108) ;  /* 0x000000000024c947 */ /* 0x000fea0003800000 */
[----:B------:R-:W-:Y:S01]  /*7f00*/  ISETP.NE.U32.AND P3, PT, R74, RZ, PT ;  /* 0x000000ff4a00720c */ /* 0x000fe20003f65070 */
[----:B------:R-:W1:Y:S03]  /*7f10*/  LDCU.64 UR4, c[0x0][0x358] ;  /* 0x00006b00ff0477ac */ /* 0x000e660008000a00 */
[----:B------:R-:W-:Y:S11]  /*7f20*/  ISETP.NE.AND.EX P3, PT, R75, RZ, PT, P3 ;  /* 0x000000ff4b00720c */ /* 0x000ff60003f65330 */
[----:B------:R-:W-:Y:S02]  /*7f30*/  @!UPT UIADD3 URZ, UPT, UPT, URZ, URZ, URZ ;  /* 0x000000fffffff290 */ /* 0x000fe4000fffe0ff */
[----:B------:R-:W2:Y:S01]  /*7f40*/  @P3 LDC.64 R4, c[0x0][0x9a8] ;  /* 0x00026a00ff043b82 */ /* 0x000ea20000000a00 */
[----:B------:R-:W-:Y:S04]  /*7f50*/  @P3 IMAD R0, R84, UR51, RZ ;  /* 0x0000003354003c24 */ /* 0x000fe8000f8e02ff */
[----:B--2---:R-:W-:Y:S05]  /*7f60*/  @P3 IMAD.WIDE R4, R0, 0x4, R4 ;  /* 0x0000000400043825 */ /* 0x004fea00078e0204 */
[----:B-1---5:R1:W5:Y:S02]  /*7f70*/  @P3 LDG.E R38, desc[UR4][R4.64] ;  /* 0x0000000404263981 */ /* 0x022364000c1e1900 */
[----:B-1----:R-:W2:Y:S02]  /*7f80*/  @!P3 LDC R38, c[0x0][0x9a0] ;  /* 0x00026800ff26bb82 */ /* 0x002ea40000000800 */
.L_x_108:
[----:B-----5:R-:W-:Y:S01]  /*7f90*/  FSETP.NEU.AND P4, PT, R41, RZ, PT ;  /* 0x000000ff2900720b */ /* 0x020fe20003f8d000 */
[----:B------:R-:W-:Y:S01]  /*7fa0*/  BSSY B1, `(.L_x_109) ;  /* 0x000003c000017945 */ /* 0x000fe20003800000 */
[----:B------:R-:W-:Y:S01]  /*7fb0*/  SEL R6, RZ, 0xffffffff, P2 ;  /* 0xffffffffff067807 */ /* 0x000fe20001000000 */
[----:B------:R-:W-:Y:S01]  /*7fc0*/  IMAD.MOV.U32 R108, RZ, RZ, 0x1 ;  /* 0x00000001ff6c7424 */ /* 0x000fe200078e00ff */
[----:B------:R-:W-:Y:S01]  /*7fd0*/  LOP3.LUT P3, RZ, R94, 0xff, RZ, 0xc0, !PT ;  /* 0x000000ff5eff7812 */ /* 0x000fe2000786c0ff */
[----:B------:R-:W-:Y:S01]  /*7fe0*/  IMAD.IADD R39, R37, 0x1, R2 ;  /* 0x0000000125277824 */ /* 0x000fe200078e0202 */
[----:B------:R-:W-:Y:S02]  /*7ff0*/  @P1 SEL R3, RZ, 0xffffffff, P4 ;  /* 0xffffffffff031807 */ /* 0x000fe40002000000 */
[----:B------:R-:W-:Y:S02]  /*8000*/  CS2R R82, SRZ ;  /* 0x0000000000527805 */ /* 0x000fe4000001ff00 */
[----:B------:R-:W-:Y:S02]  /*8010*/  LEA R0, R88, UR49, 0x3 ;  /* 0x0000003158007c11 */ /* 0x000fe4000f8e18ff */
[----:B------:R-:W-:Y:S02]  /*8020*/  CS2R R80, SRZ ;  /* 0x0000000000507805 */ /* 0x000fe4000001ff00 */
[----:B------:R-:W-:Y:S02]  /*8030*/  @P0 SEL R3, R6, R3, !P3 ;  /* 0x0000000306030207 */ /* 0x000fe40005800000 */
[----:B------:R-:W-:Y:S02]  /*8040*/  CS2R R78, SRZ ;  /* 0x00000000004e7805 */ /* 0x000fe4000001ff00 */
[----:B------:R-:W-:Y:S02]  /*8050*/  LEA R103, R36, UR49, 0x3 ;  /* 0x0000003124677c11 */ /* 0x000fe4000f8e18ff */
[----:B------:R-:W-:Y:S02]  /*8060*/  CS2R R76, SRZ ;  /* 0x00000000004c7805 */ /* 0x000fe4000001ff00 */
[----:B------:R-:W-:Y:S02]  /*8070*/  @P1 LOP3.LUT R3, R3, 0x1, RZ, 0xc0, !PT ;  /* 0x0000000103031812 */ /* 0x000fe400078ec0ff */
[----:B------:R-:W-:Y:S02]  /*8080*/  SHF.L.U32 R4, R90, 0x1f, RZ ;  /* 0x0000001f5a047819 */ /* 0x000fe400000006ff */
[----:B------:R-:W-:Y:S02]  /*8090*/  ISETP.NE.U32.OR P6, PT, R3, 0x1, !P1 ;  /* 0x000000010300780c */ /* 0x000fe40004fc5470 */
[----:B------:R-:W-:Y:S02]  /*80a0*/  PLOP3.LUT P2, PT, PT, PT, UP1, 0x80, 0x8 ;  /* 0x000000000008781c */ /* 0x000fe40003f4f018 */
[----:B------:R-:W-:Y:S02]  /*80b0*/  SEL R3, RZ, 0xffffffff, P4 ;  /* 0xffffffffff037807 */ /* 0x000fe40002000000 */
[----:B------:R-:W-:Y:S07]  /*80c0*/  P2R R102, PR, RZ, 0x40 ;  /* 0x00000040ff667803 */ /* 0x000fee0000000000 */
[----:B------:R-:W-:Y:S02]  /*80d0*/  @P6 SHF.L.U32 R5, R87, 0x1f, RZ ;  /* 0x0000001f57056819 */ /* 0x000fe400000006ff */
[----:B------:R-:W-:Y:S02]  /*80e0*/  @P2 SEL R3, R6, R3, !P3 ;  /* 0x0000000306032207 */ /* 0x000fe40005800000 */
[----:B------:R-:W1:Y:S02]  /*80f0*/  @P6 SYNCS.PHASECHK.TRANS64.TRYWAIT P1, [R0+URZ+0x220], R5 ;  /* 0x00022005000065a7 */ /* 0x000e6400080211ff */
[----:B------:R-:W-:Y:S04]  /*8100*/  LOP3.LUT R3, R3, 0x1, RZ, 0xc0, !PT ;  /* 0x0000000103037812 */ /* 0x000fe800078ec0ff */
[----:B------:R-:W-:Y:S04]  /*8110*/  ISETP.NE.U32.AND P5, PT, R3, 0x1, PT ;  /* 0x000000010300780c */ /* 0x000fe80003fa5070 */
[----:B------:R-:W-:Y:S01]  /*8120*/  P2R R109, PR, RZ, 0x20 ;  /* 0x00000020ff6d7803 */ /* 0x000fe20000000000 */
[----:B------:R3:W4:Y:S01]  /*8130*/  SYNCS.PHASECHK.TRANS64.TRYWAIT P0, [R103+URZ+0x260], R4 ;  /* 0x00026004670075a7 */ /* 0x00072200080011ff */
[----:B-1----:R-:W-:Y:S01]  /*8140*/  @P6 SEL R108, RZ, 0x1, !P1 ;  /* 0x00000001ff6c6807 */ /* 0x002fe20004800000 */
[----:B---3--:R-:W-:Y:S06]  /*8150*/  @!P6 BRA `(.L_x_110) ;  /* 0x000000000080e947 */ /* 0x008fec0003800000 */
[----:B------:R-:W-:Y:S01]  /*8160*/  @P5 IMAD R6, R88, 0x1000, R91 ;  /* 0x0000100058065824 */ /* 0x000fe200078e025b */
[----:B------:R-:W1:Y:S01]  /*8170*/  S2R R2, SR_CgaCtaId ;  /* 0x0000000000027919 */ /* 0x000e620000008800 */
[----:B------:R-:W-:Y:S01]  /*8180*/  ISETP.NE.AND P1, PT, R108, RZ, PT ;  /* 0x000000ff6c00720c */ /* 0x000fe20003f25270 */
[----:B------:R-:W-:Y:S01]  /*8190*/  BSSY B0, `(.L_x_111) ;  /* 0x000000b000007945 */ /* 0x000fe20003800000 */
[----:B------:R-:W-:Y:S01]  /*81a0*/  @P5 VIADD R5, R6, UR49 ;  /* 0x0000003106055c36 */ /* 0x000fe20008000000 */
[----:B------:R-:W-:Y:S02]  /*81b0*/  CS2R R78, SRZ ;  /* 0x00000000004e7805 */ /* 0x000fe4000001ff00 */
[----:B------:R-:W-:Y:S02]  /*81c0*/  CS2R R76, SRZ ;  /* 0x00000000004c7805 */ /* 0x000fe4000001ff00 */
[----:B------:R-:W-:Y:S01]  /*81d0*/  CS2R R82, SRZ ;  /* 0x0000000000527805 */ /* 0x000fe2000001ff00 */
[----:B------:R-:W-:Y:S01]  /*81e0*/  @P5 IMAD R5, R92, -0x10, R5 ;  /* 0xfffffff05c055824 */ /* 0x000fe200078e0205 */
[----:B------:R-:W-:Y:S04]  /*81f0*/  CS2R R80, SRZ ;  /* 0x0000000000507805 */ /* 0x000fe8000001ff00 */
[----:B------:R-:W-:Y:S05]  /*8200*/  @P1 BRA `(.L_x_112) ;  /* 0x00000000000c1947 */ /* 0x000fea0003800000 */
[----:B------:R-:W-:Y:S04]  /*8210*/  SHF.L.U32 R3, R87, 0x1f, RZ ;  /* 0x0000001f57037819 */ /* 0x000fe800000006ff */
[----:B------:R-:W3:Y:S02]  /*8220*/  SYNCS.PHASECHK.TRANS64.TRYWAIT P1, [R0+URZ+0x220], R3 ;  /* 0x00022003000075a7 */ /* 0x000ee400080211ff */
[----:B---3--:R-:W-:Y:S05]  /*8230*/  @!P1 BRA `(.L_x_113) ;  /* 0x0000002c00649947 */ /* 0x008fea0003800000 */
.L_x_112:
[----:B------:R-:W-:Y:S05]  /*8240*/  BSYNC B0 ;  /* 0x0000000000007941 */ /* 0x000fea0003800000 */
.L_x_111:
[----:B------:R-:W-:Y:S01]  /*8250*/  ISETP.NE.AND P1, PT, R109, RZ, PT ;  /* 0x000000ff6d00720c */ /* 0x000fe20003f25270 */
[----:B---3--:R-:W-:Y:S02]  /*8260*/  VIADD R3, R0, 0x230 ;  /* 0x0000023000037836 */ /* 0x008fe40000000000 */
[----:B------:R-:W-:Y:S03]  /*8270*/  VIADD R88, R88, 0x1 ;  /* 0x0000000158587836 */ /* 0x000fe60000000000 */
[----:B-1----:R-:W-:Y:S07]  /*8280*/  PRMT R2, R2, 0x654, R3 ;  /* 0x0000065402027816 */ /* 0x002fee0000000003 */
[----:B------:R1:W3:Y:S04]  /*8290*/  @P1 LDS.128 R76, [R6+UR49+0x400] ;  /* 0x00040031064c1984 */ /* 0x0002e80008000c00 */
[----:B------:R1:W1:Y:S01]  /*82a0*/  @P1 LDS.128 R80, [R5+0x410] ;  /* 0x0004100005501984 */ /* 0x0002620000000c00 */
[C---:B------:R-:W-:Y:S01]  /*82b0*/  ISETP.NE.AND P1, PT, R88.reuse, 0x2, PT ;  /* 0x000000025800780c */ /* 0x040fe20003f25270 */
[----:B------:R-:W-:Y:S01]  /*82c0*/  @!PT LDS RZ, [RZ] ;  /* 0x00000000fffff984 */ /* 0x000fe20000000800 */
[----:B------:R-:W-:Y:S01]  /*82d0*/  @!PT LDS RZ, [RZ] ;  /* 0x00000000fffff984 */ /* 0x000fe20000000800 */
[----:B------:R-:W-:Y:S01]  /*82e0*/  @!PT LDS RZ, [RZ] ;  /* 0x00000000fffff984 */ /* 0x000fe20000000800 */
[----:B------:R-:W-:Y:S01]  /*82f0*/  @!PT LDS RZ, [RZ] ;  /* 0x00000000fffff984 */ /* 0x000fe20000000800 */
[----:B------:R5:W-:Y:S06]  /*8300*/  MEMBAR.ALL.CTA ;  /* 0x0000000000007992 */ /* 0x000bec0000008000 */
[----:B-----5:R-:W5:Y:S01]  /*8310*/  FENCE.VIEW.ASYNC.S ;  /* 0x00000000000073c6 */ /* 0x020f620000000000 */
[----:B------:R-:W-:Y:S02]  /*8320*/  SEL R0, RZ, 0x1, P1 ;  /* 0x00000001ff007807 */ /* 0x000fe40000800000 */
[----:B------:R-:W-:Y:S02]  /*8330*/  SEL R88, R88, RZ, P1 ;  /* 0x000000ff58587207 */ /* 0x000fe40000800000 */
[----:B------:R-:W-:Y:S01]  /*8340*/  LOP3.LUT R87, R87, R0, RZ, 0x3c, !PT ;  /* 0x0000000057577212 */ /* 0x000fe200078e3cff */
[----:B-----5:R1:W-:Y:S06]  /*8350*/  SYNCS.ARRIVE.TRANS64.RED.A1T0 RZ, [R2+URZ], RZ ;  /* 0x000000ff02ff79a7 */ /* 0x0203ec00081004ff */
.L_x_110:
[----:B------:R-:W-:Y:S05]  /*8360*/  BSYNC B1 ;  /* 0x0000000000017941 */ /* 0x000fea0003800000 */
.L_x_109:
[----:B------:R-:W-:Y:S04]  /*8370*/  SHF.R.U32.HI R0, RZ, 0x15, R39 ;  /* 0x00000015ff007819 */ /* 0x000fe80000011627 */
[----:B------:R-:W-:Y:S01]  /*8380*/  LOP3.LUT P1, RZ, R0, 0x3, R95, 0x48, !PT ;  /* 0x0000000300ff7812 */ /* 0x000fe2000782485f */
[----:B------:R-:W-:Y:S01]  /*8390*/  @!UPT UIADD3 URZ, UPT, UPT, URZ, URZ, URZ ;  /* 0x000000fffffff290 */ /* 0x000fe2000fffe0ff */
[----:B----4-:R-:W-:Y:S11]  /*83a0*/  @P0 BRA `(.L_x_114) ;  /* 0x0000000000080947 */ /* 0x010ff60003800000 */
[----:B------:R-:W4:Y:S02]  /*83b0*/  SYNCS.PHASECHK.TRANS64.TRYWAIT P0, [R103+URZ+0x260], R4 ;  /* 0x00026004670075a7 */ /* 0x000f2400080011ff */
[----:B----4-:R-:W-:Y:S05]  /*83c0*/  @!P0 BRA `(.L_x_115) ;  /* 0x0000002c00148947 */ /* 0x010fea0003800000 */
.L_x_114:
[----:B------:R-:W-:Y:S04]  /*83d0*/  BSSY.RECONVERGENT B6, `(.L_x_116) ;  /* 0x0000012000067945 */ /* 0x000fe80003800200 */
[----:B------:R-:W-:Y:S05]  /*83e0*/  @!P1 BRA `(.L_x_117) ;  /* 0x0000000000409947 */ /* 0x000fea0003800000 */
[----:B------:R-:W5:Y:S01]  /*83f0*/  LDCU.64 UR8, c[0x4][0x70] ;  /* 0x01000e00ff0877ac */ /* 0x000f620008000a00 */
[----:B------:R-:W-:Y:S01]  /*8400*/  MOV R3, 0x0 ;  /* 0x0000000000037802 */ /* 0x000fe20000000f00 */
[----:B------:R-:W-:Y:S02]  /*8410*/  HFMA2 R12, -RZ, RZ, 0, 5.9604644775390625e-08 ;  /* 0x00000001ff0c7431 */ /* 0x000fe400000001ff */
[----:B------:R-:W-:Y:S02]  /*8420*/  IMAD.MOV.U32 R8, RZ, RZ, 0x192 ;  /* 0x00000192ff087424 */ /* 0x000fe400078e00ff */
[----:B------:R-:W-:Y:S01]  /*8430*/  IMAD.MOV.U32 R13, RZ, RZ, RZ ;  /* 0x000000ffff0d7224 */ /* 0x000fe200078e00ff */
[----:B------:R-:W2:Y:S01]  /*8440*/  LDCU.64 UR6, c[0x4][0x78] ;  /* 0x01000f00ff0677ac */ /* 0x000ea20008000a00 */
[----:B-1----:R-:W1:Y:S01]  /*8450*/  LDC.64 R2, c[0x4][R3] ;  /* 0x0100000003027b82 */ /* 0x002e620000000a00 */
[----:B------:R-:W3:Y:S01]  /*8460*/  LDCU.64 UR4, c[0x4][0x10] ;  /* 0x01000200ff0477ac */ /* 0x000ee20008000a00 */
[----:B-----5:R-:W-:Y:S01]  /*8470*/  MOV R5, UR9 ;  /* 0x0000000900057c02 */ /* 0x020fe20008000f00 */
[----:B----4-:R-:W-:Y:S01]  /*8480*/  IMAD.U32 R4, RZ, RZ, UR8 ;  /* 0x00000008ff047e24 */ /* 0x010fe2000f8e00ff */
[----:B--2---:R-:W-:Y:S01]  /*8490*/  MOV R7, UR7 ;  /* 0x0000000700077c02 */ /* 0x004fe20008000f00 */
[----:B------:R-:W-:Y:S01]  /*84a0*/  IMAD.U32 R6, RZ, RZ, UR6 ;  /* 0x00000006ff067e24 */ /* 0x000fe2000f8e00ff */
[----:B---3--:R-:W-:Y:S01]  /*84b0*/  MOV R11, UR5 ;  /* 0x00000005000b7c02 */ /* 0x008fe20008000f00 */
[----:B------:R-:W-:Y:S02]  /*84c0*/  IMAD.U32 R10, RZ, RZ, UR4 ;  /* 0x00000004ff0a7e24 */ /* 0x000fe4000f8e00ff */
[----:B------:R-:W-:Y:S07]  /*84d0*/  LEPC R20, `(.L_x_117) ;  /* 0x000000001014794e */ /* 0x000fee0000000000 */
[----:B-1----:R-:W-:Y:S05]  /*84e0*/  CALL.ABS.NOINC R2 ;  /* 0x0000000002007343 */ /* 0x002fea0003c00000 */
.L_x_117:
[----:B------:R-:W-:Y:S05]  /*84f0*/  BSYNC.RECONVERGENT B6 ;  /* 0x0000000000067941 */ /* 0x000fea0003800200 */
.L_x_116:
[-C--:B---3--:R-:W-:Y:S01]  /*8500*/  F2FP.F16.E4M3.UNPACK_B R42, R76.reuse ;  /* 0x0000004cff2a723e */ /* 0x088fe200020006ff */
[----:B------:R-:W-:Y:S05]  /*8510*/  WARPSYNC.ALL ;  /* 0x0000000000007948 */ /* 0x000fea0003800000 */
[----:B------:R-:W-:Y:S01]  /*8520*/  R2UR UR4, R39 ;  /* 0x00000000270472ca */ /* 0x000fe200000e0000 */
[--C-:B------:R-:W-:Y:S01]  /*8530*/  HADD2.F32 R40, -RZ, R42.reuse.H0_H0 ;  /* 0x2000002aff287230 */ /* 0x100fe20000004100 */
[----:B------:R-:W-:Y:S01]  /*8540*/  F2FP.F16.E4M3.UNPACK_B R44, R76.H1 ;  /* 0x0000004cff2c723e */ /* 0x000fe200030006ff */
[----:B------:R-:W-:Y:S01]  /*8550*/  HADD2.F32 R43, -RZ, R42.H1_H1 ;  /* 0x3000002aff2b7230 */ /* 0x000fe20000004100 */
[-C--:B------:R-:W-:Y:S01]  /*8560*/  F2FP.F16.E4M3.UNPACK_B R46, R77.reuse ;  /* 0x0000004dff2e723e */ /* 0x080fe200020006ff */
[----:B------:R-:W-:Y:S01]  /*8570*/  BSSY.RECONVERGENT B0, `(.L_x_118) ;  /* 0x0000099000007945 */ /* 0x000fe20003800200 */
[----:B------:R-:W-:Y:S01]  /*8580*/  F2FP.F16.E4M3.UNPACK_B R48, R77.H1 ;  /* 0x0000004dff30723e */ /* 0x000fe200030006ff */
[--C-:B------:R-:W-:Y:S01]  /*8590*/  HADD2.F32 R42, -RZ, R44.reuse.H0_H0 ;  /* 0x2000002cff2a7230 */ /* 0x100fe20000004100 */
[-C--:B------:R-:W-:Y:S01]  /*85a0*/  F2FP.F16.E4M3.UNPACK_B R50, R78.reuse ;  /* 0x0000004eff32723e */ /* 0x080fe200020006ff */
[----:B------:R-:W-:Y:S01]  /*85b0*/  HADD2.F32 R44, -RZ, R44.H1_H1 ;  /* 0x3000002cff2c7230 */ /* 0x000fe20000004100 */
[----:B------:R-:W-:Y:S01]  /*85c0*/  F2FP.F16.E4M3.UNPACK_B R52, R78.H1 ;  /* 0x0000004eff34723e */ /* 0x000fe200030006ff */
[--C-:B------:R-:W-:Y:S01]  /*85d0*/  HADD2.F32 R45, -RZ, R46.reuse.H0_H0 ;  /* 0x2000002eff2d7230 */ /* 0x100fe20000004100 */
[----:B------:R-:W-:Y:S01]  /*85e0*/  F2FP.F16.E4M3.UNPACK_B R54, R79 ;  /* 0x0000004fff36723e */ /* 0x000fe200020006ff */
[----:B-1--4-:R-:W-:Y:S01]  /*85f0*/  LDTM.16dp32bit_t0_t15.x32 R4, tmem[UR4] ;  /* 0x00000004000479ee */ /* 0x012fe20008a80000 */
[----:B------:R-:W2:Y:S01]  /*8600*/  LDTM.16dp32bit_t16_t31.x32 R4, tmem[UR4+0x20] ;  /* 0x00002004000479ee */ /* 0x000ea20008aa0000 */
[----:B------:R-:W-:Y:S01]  /*8610*/  IADD3 R111, PT, PT, R91, UR49, RZ ;  /* 0x000000315b6f7c10 */ /* 0x000fe2000fffe0ff */
[----:B------:R-:W-:Y:S01]  /*8620*/  HADD2.F32 R46, -RZ, R46.H1_H1 ;  /* 0x3000002eff2e7230 */ /* 0x000fe20000004100 */
[----:B------:R-:W-:Y:S01]  /*8630*/  SHF.L.U32 R110, R100, 0x4, RZ ;  /* 0x00000004646e7819 */ /* 0x000fe200000006ff */
[--C-:B------:R-:W-:Y:S01]  /*8640*/  HADD2.F32 R49, -RZ, R50.reuse.H0_H0 ;  /* 0x20000032ff317230 */ /* 0x100fe20000004100 */
[----:B------:R-:W-:Y:S01]  /*8650*/  ISETP.NE.AND P6, PT, R102, RZ, PT ;  /* 0x000000ff6600720c */ /* 0x000fe20003fc5270 */
[----:B------:R-:W-:Y:S01]  /*8660*/  HADD2.F32 R50, -RZ, R50.H1_H1 ;  /* 0x30000032ff327230 */ /* 0x000fe20000004100 */
[----:B------:R-:W-:Y:S01]  /*8670*/  F2FP.F16.E4M3.UNPACK_B R58, R80 ;  /* 0x00000050ff3a723e */ /* 0x000fe200020006ff */
[--C-:B------:R-:W-:Y:S01]  /*8680*/  HADD2.F32 R53, -RZ, R54.reuse.H0_H0 ;  /* 0x20000036ff357230 */ /* 0x100fe20000004100 */
[----:B------:R-:W-:Y:S01]  /*8690*/  F2FP.F16.E4M3.UNPACK_B R62, R81 ;  /* 0x00000051ff3e723e */ /* 0x000fe200020006ff */
[----:B------:R-:W-:Y:S01]  /*86a0*/  HADD2.F32 R54, -RZ, R54.H1_H1 ;  /* 0x30000036ff367230 */ /* 0x000fe20000004100 */
[----:B------:R-:W-:Y:S01]  /*86b0*/  F2FP.F16.E4M3.UNPACK_B R66, R82 ;  /* 0x00000052ff42723e */ /* 0x000fe200020006ff */
[--C-:B------:R-:W-:Y:S01]  /*86c0*/  HADD2.F32 R57, -RZ, R58.reuse.H0_H0 ;  /* 0x2000003aff397230 */ /* 0x100fe20000004100 */
[----:B------:R-:W-:Y:S01]  /*86d0*/  F2FP.F16.E4M3.UNPACK_B R70, R83 ;  /* 0x00000053ff46723e */ /* 0x000fe200020006ff */
[----:B------:R-:W-:Y:S01]  /*86e0*/  HADD2.F32 R58, -RZ, R58.H1_H1 ;  /* 0x3000003aff3a7230 */ /* 0x000fe20000004100 */
[----:B------:R-:W-:Y:S01]  /*86f0*/  F2FP.F16.E4M3.UNPACK_B R56, R79.H1 ;  /* 0x0000004fff38723e */ /* 0x000fe200030006ff */
[--C-:B------:R-:W-:Y:S01]  /*8700*/  HADD2.F32 R61, -RZ, R62.reuse.H0_H0 ;  /* 0x2000003eff3d7230 */ /* 0x100fe20000004100 */
[----:B------:R-:W-:Y:S01]  /*8710*/  F2FP.F16.E4M3.UNPACK_B R60, R80.H1 ;  /* 0x00000050ff3c723e */ /* 0x000fe200030006ff */
[----:B------:R-:W-:Y:S01]  /*8720*/  HADD2.F32 R62, -RZ, R62.H1_H1 ;  /* 0x3000003eff3e7230 */ /* 0x000fe20000004100 */
[----:B------:R-:W-:Y:S01]  /*8730*/  F2FP.F16.E4M3.UNPACK_B R64, R81.H1 ;  /* 0x00000051ff40723e */ /* 0x000fe200030006ff */
[--C-:B------:R-:W-:Y:S01]  /*8740*/  HADD2.F32 R65, -RZ, R66.reuse.H0_H0 ;  /* 0x20000042ff417230 */ /* 0x100fe20000004100 */
[----:B------:R-:W-:Y:S01]  /*8750*/  F2FP.F16.E4M3.UNPACK_B R68, R82.H1 ;  /* 0x00000052ff44723e */ /* 0x000fe200030006ff */
[----:B------:R-:W-:Y:S01]  /*8760*/  HADD2.F32 R66, -RZ, R66.H1_H1 ;  /* 0x30000042ff427230 */ /* 0x000fe20000004100 */
[----:B------:R-:W-:Y:S01]  /*8770*/  F2FP.F16.E4M3.UNPACK_B R72, R83.H1 ;  /* 0x00000053ff48723e */ /* 0x000fe200030006ff */
[C---:B--2---:R-:W-:Y:S01]  /*8780*/  FMUL R0, R38.reuse, R4 ;  /* 0x0000000426007220 */ /* 0x044fe20000400000 */
[C---:B------:R-:W-:Y:S01]  /*8790*/  FMUL R2, R38.reuse, R5 ;  /* 0x0000000526027220 */ /* 0x040fe20000400000 */
[C---:B------:R-:W-:Y:S01]  /*87a0*/  FMUL R4, R38.reuse, R8 ;  /* 0x0000000826047220 */ /* 0x040fe20000400000 */
[C---:B------:R-:W-:Y:S01]  /*87b0*/  FMUL R5, R38.reuse, R9 ;  /* 0x0000000926057220 */ /* 0x040fe20000400000 */
[C---:B------:R-:W-:Y:S01]  /*87c0*/  FFMA R0, R41.reuse, R40, R0 ;  /* 0x0000002829007223 */ /* 0x040fe20000000000 */
[C---:B------:R-:W-:Y:S01]  /*87d0*/  FFMA R2, R41.reuse, R43, R2 ;  /* 0x0000002b29027223 */ /* 0x040fe20000000002 */
[C---:B------:R-:W-:Y:S01]  /*87e0*/  FMUL R8, R38.reuse, R12 ;  /* 0x0000000c26087220 */ /* 0x040fe20000400000 */
        /* <DEDUP_REMOVED lines=9> */
[--C-:B------:R-:W-:Y:S02]  /*8880*/  HADD2.F32 R69, -RZ, R70.reuse.H0_H0 ;  /* 0x20000046ff457230 */ /* 0x100fe40000004100 */
[C---:B------:R-:W-:Y:S01]  /*8890*/  FMUL R28, R38.reuse, R32 ;  /* 0x00000020261c7220 */ /* 0x040fe20000400000 */
[----:B------:R-:W-:Y:S02]  /*88a0*/  HADD2.F32 R70, -RZ, R70.H1_H1 ;  /* 0x30000046ff467230 */ /* 0x000fe40000004100 */
[C---:B------:R-:W-:Y:S01]  /*88b0*/  FMUL R29, R38.reuse, R33 ;  /* 0x00000021261d7220 */ /* 0x040fe20000400000 */
[C---:B------:R-:W-:Y:S01]  /*88c0*/  FMUL R3, R38.reuse, R6 ;  /* 0x0000000626037220 */ /* 0x040fe20000400000 */
[C---:B------:R-:W-:Y:S01]  /*88d0*/  FMUL R7, R38.reuse, R7 ;  /* 0x0000000726077220 */ /* 0x040fe20000400000 */
[--C-:B------:R-:W-:Y:S02]  /*88e0*/  HADD2.F32 R47, -RZ, R48.reuse.H0_H0 ;  /* 0x20000030ff2f7230 */ /* 0x100fe40000004100 */
[C---:B------:R-:W-:Y:S01]  /*88f0*/  FMUL R6, R38.reuse, R10 ;  /* 0x0000000a26067220 */ /* 0x040fe20000400000 */
[C---:B------:R-:W-:Y:S01]  /*8900*/  FFMA R3, R41.reuse, R42, R3 ;  /* 0x0000002a29037223 */ /* 0x040fe20000000003 */
[----:B------:R-:W-:Y:S02]  /*8910*/  HADD2.F32 R48, -RZ, R48.H1_H1 ;  /* 0x30000030ff307230 */ /* 0x000fe40000004100 */
[C---:B------:R-:W-:Y:S01]  /*8920*/  FFMA R7, R41.reuse, R44, R7 ;  /* 0x0000002c29077223 */ /* 0x040fe20000000007 */
[C---:B------:R-:W-:Y:S01]  /*8930*/  FFMA R4, R41.reuse, R45, R4 ;  /* 0x0000002d29047223 */ /* 0x040fe20000000004 */
[----:B------:R-:W-:Y:S01]  /*8940*/  FFMA R5, R41, R46, R5 ;  /* 0x0000002e29057223 */ /* 0x000fe20000000005 */
[----:B------:R-:W-:Y:S01]  /*8950*/  ISETP.NE.AND P0, PT, R93, RZ, PT ;  /* 0x000000ff5d00720c */ /* 0x000fe20003f05270 */
[----:B------:R-:W-:Y:S01]  /*8960*/  FFMA R6, R41, R47, R6 ;  /* 0x0000002f29067223 */ /* 0x000fe20000000006 */
[----:B------:R-:W-:Y:S01]  /*8970*/  F2FP.SATFINITE.E4M3.F32.PACK_AB_MERGE_C R105, R7, R3, RZ ;  /* 0x000000030769723e */ /* 0x000fe200048070ff */
[C---:B------:R-:W-:Y:S01]  /*8980*/  FMUL R11, R38.reuse, R11 ;  /* 0x0000000b260b7220 */ /* 0x040fe20000400000 */
[--C-:B------:R-:W-:Y:S02]  /*8990*/  HADD2.F32 R51, -RZ, R52.reuse.H0_H0 ;  /* 0x20000034ff337230 */ /* 0x100fe40000004100 */
[----:B------:R-:W-:Y:S01]  /*89a0*/  FMUL R10, R38, R14 ;  /* 0x0000000e260a7220 */ /* 0x000fe20000400000 */
[----:B------:R-:W-:Y:S01]  /*89b0*/  HADD2.F32 R52, -RZ, R52.H1_H1 ;  /* 0x30000034ff347230 */ /* 0x000fe20000004100 */
[----:B------:R-:W-:Y:S01]  /*89c0*/  F2FP.SATFINITE.E4M3.F32.PACK_AB_MERGE_C R104, R2, R0, R105 ;  /* 0x000000000268723e */ /* 0x000fe20004807069 */
[C---:B------:R-:W-:Y:S01]  /*89d0*/  FFMA R11, R41.reuse, R48, R11 ;  /* 0x00000030290b7223 */ /* 0x040fe2000000000b */
[C---:B------:R-:W-:Y:S01]  /*89e0*/  FFMA R8, R41.reuse, R49, R8 ;  /* 0x0000003129087223 */ /* 0x040fe20000000008 */
[----:B------:R-:W-:Y:S01]  /*89f0*/  FFMA R9, R41, R50, R9 ;  /* 0x0000003229097223 */ /* 0x000fe20000000009 */
[C---:B------:R-:W-:Y:S01]  /*8a00*/  FMUL R15, R38.reuse, R15 ;  /* 0x0000000f260f7220 */ /* 0x040fe20000400000 */
[--C-:B------:R-:W-:Y:S01]  /*8a10*/  HADD2.F32 R55, -RZ, R56.reuse.H0_H0 ;  /* 0x20000038ff377230 */ /* 0x100fe20000004100 */
[----:B------:R-:W-:Y:S01]  /*8a20*/  F2FP.SATFINITE.E4M3.F32.PACK_AB_MERGE_C R102, R11, R6, RZ ;  /* 0x000000060b66723e */ /* 0x000fe200048070ff */
[----:B------:R-:W-:Y:S01]  /*8a30*/  FFMA R10, R41, R51, R10 ;  /* 0x00000033290a7223 */ /* 0x000fe2000000000a */
[----:B------:R-:W-:Y:S02]  /*8a40*/  HADD2.F32 R56, -RZ, R56.H1_H1 ;  /* 0x30000038ff387230 */ /* 0x000fe40000004100 */
[C---:B------:R-:W-:Y:S01]  /*8a50*/  FMUL R14, R38.reuse, R18 ;  /* 0x00000012260e7220 */ /* 0x040fe20000400000 */
[----:B------:R-:W-:Y:S01]  /*8a60*/  F2FP.SATFINITE.E4M3.F32.PACK_AB_MERGE_C R105, R5, R4, R102 ;  /* 0x000000040569723e */ /* 0x000fe20004807066 */
[----:B------:R-:W-:Y:S01]  /*8a70*/  FFMA R15, R41, R52, R15 ;  /* 0x00000034290f7223 */ /* 0x000fe2000000000f */
[----:B------:R-:W-:Y:S01]  /*8a80*/  IADD3 R102, PT, PT, R111, R110, RZ ;  /* 0x0000006e6f667210 */ /* 0x000fe20007ffe0ff */
[C---:B------:R-:W-:Y:S01]  /*8a90*/  FFMA R12, R41.reuse, R53, R12 ;  /* 0x00000035290c7223 */ /* 0x040fe2000000000c */
[C---:B------:R-:W-:Y:S01]  /*8aa0*/  FFMA R13, R41.reuse, R54, R13 ;  /* 0x00000036290d7223 */ /* 0x040fe2000000000d */
[C---:B------:R-:W-:Y:S01]  /*8ab0*/  FMUL R19, R38.reuse, R19 ;  /* 0x0000001326137220 */ /* 0x040fe20000400000 */
[--C-:B------:R-:W-:Y:S02]  /*8ac0*/  HADD2.F32 R59, -RZ, R60.reuse.H0_H0 ;  /* 0x2000003cff3b7230 */ /* 0x100fe40000004100 */
[C---:B------:R-:W-:Y:S01]  /*8ad0*/  FFMA R14, R41.reuse, R55, R14 ;  /* 0x00000037290e7223 */ /* 0x040fe2000000000e */
[----:B------:R-:W-:Y:S02]  /*8ae0*/  HADD2.F32 R60, -RZ, R60.H1_H1 ;  /* 0x3000003cff3c7230 */ /* 0x000fe40000004100 */
[C---:B------:R-:W-:Y:S01]  /*8af0*/  FMUL R18, R38.reuse, R22 ;  /* 0x0000001626127220 */ /* 0x040fe20000400000 */
[C---:B------:R-:W-:Y:S01]  /*8b00*/  FFMA R19, R41.reuse, R56, R19 ;  /* 0x0000003829137223 */ /* 0x040fe20000000013 */
[C---:B------:R-:W-:Y:S01]  /*8b10*/  FMUL R23, R38.reuse, R23 ;  /* 0x0000001726177220 */ /* 0x040fe20000400000 */
[C---:B------:R-:W-:Y:S01]  /*8b20*/  FFMA R16, R41.reuse, R57, R16 ;  /* 0x0000003929107223 */ /* 0x040fe20000000010 */
[C---:B------:R-:W-:Y:S01]  /*8b30*/  FFMA R17, R41.reuse, R58, R17 ;  /* 0x0000003a29117223 */ /* 0x040fe20000000011 */
        /* <DEDUP_REMOVED lines=20> */
[----:B------:R-:W-:Y:S01]  /*8c80*/  FFMA R31, R41, R68, R31 ;  /* 0x00000044291f7223 */ /* 0x000fe2000000001f */
[----:B------:R-:W-:Y:S01]  /*8c90*/  FMUL R35, R38, R35 ;  /* 0x0000002326237220 */ /* 0x000fe20000400000 */
[----:B------:R-:W-:Y:S01]  /*8ca0*/  F2FP.SATFINITE.E4M3.F32.PACK_AB_MERGE_C R106, R15, R10, RZ ;  /* 0x0000000a0f6a723e */ /* 0x000fe200048070ff */
[----:B------:R-:W-:Y:S01]  /*8cb0*/  FFMA R28, R41, R69, R28 ;  /* 0x00000045291c7223 */ /* 0x000fe2000000001c */
[----:B------:R-:W-:Y:S01]  /*8cc0*/  F2FP.SATFINITE.E4M3.F32.PACK_AB_MERGE_C R107, R19, R14, RZ ;  /* 0x0000000e136b723e */ /* 0x000fe200048070ff */
[C---:B------:R-:W-:Y:S01]  /*8cd0*/  FFMA R29, R41.reuse, R70, R29 ;  /* 0x00000046291d7223 */ /* 0x040fe2000000001d */
[C---:B------:R-:W-:Y:S01]  /*8ce0*/  FFMA R30, R41.reuse, R71, R30 ;  /* 0x00000047291e7223 */ /* 0x040fe2000000001e */
[----:B------:R-:W-:Y:S01]  /*8cf0*/  FFMA R35, R41, R72, R35 ;  /* 0x0000004829237223 */ /* 0x000fe20000000023 */
[----:B------:R-:W-:Y:S02]  /*8d00*/  F2FP.SATFINITE.E4M3.F32.PACK_AB_MERGE_C R106, R9, R8, R106 ;  /* 0x00000008096a723e */ /* 0x000fe4000480706a */
[----:B------:R-:W-:Y:S02]  /*8d10*/  F2FP.SATFINITE.E4M3.F32.PACK_AB_MERGE_C R107, R13, R12, R107 ;  /* 0x0000000c0d6b723e */ /* 0x000fe4000480706b */
[----:B------:R-:W-:Y:S02]  /*8d20*/  F2FP.SATFINITE.E4M3.F32.PACK_AB_MERGE_C R112, R23, R18, RZ ;  /* 0x000000121770723e */ /* 0x000fe400048070ff */
[----:B------:R-:W-:Y:S01]  /*8d30*/  F2FP.SATFINITE.E4M3.F32.PACK_AB_MERGE_C R113, R27, R22, RZ ;  /* 0x000000161b71723e */ /* 0x000fe200048070ff */
[----:B------:R1:W-:Y:S01]  /*8d40*/  STS.128 [R91+UR49+0x2400], R104 ;  /* 0x002400685b007988 */ /* 0x0003e20008000c31 */
[----:B------:R-:W-:Y:S02]  /*8d50*/  F2FP.SATFINITE.E4M3.F32.PACK_AB_MERGE_C R114, R31, R26, RZ ;  /* 0x0000001a1f72723e */ /* 0x000fe400048070ff */
[----:B------:R-:W-:Y:S02]  /*8d60*/  F2FP.SATFINITE.E4M3.F32.PACK_AB_MERGE_C R116, R35, R30, RZ ;  /* 0x0000001e2374723e */ /* 0x000fe400048070ff */
[----:B------:R-:W-:Y:S02]  /*8d70*/  F2FP.SATFINITE.E4M3.F32.PACK_AB_MERGE_C R112, R17, R16, R112 ;  /* 0x000000101170723e */ /* 0x000fe40004807070 */
[----:B------:R-:W-:Y:S02]  /*8d80*/  F2FP.SATFINITE.E4M3.F32.PACK_AB_MERGE_C R113, R21, R20, R113 ;  /* 0x000000141571723e */ /* 0x000fe40004807071 */
[----:B------:R-:W-:Y:S02]  /*8d90*/  F2FP.SATFINITE.E4M3.F32.PACK_AB_MERGE_C R114, R25, R24, R114 ;  /* 0x000000181972723e */ /* 0x000fe40004807072 */
[----:B------:R-:W-:Y:S02]  /*8da0*/  F2FP.SATFINITE.E4M3.F32.PACK_AB_MERGE_C R115, R29, R28, R116 ;  /* 0x0000001c1d73723e */ /* 0x000fe40004807074 */
[----:B------:R-:W-:Y:S02]  /*8db0*/  LEA R111, R88, UR49, 0x3 ;  /* 0x00000031586f7c11 */ /* 0x000fe4000f8e18ff */
[----:B------:R-:W-:Y:S01]  /*8dc0*/  @P6 SHF.L.U32 R116, R87, 0x1f, RZ ;  /* 0x0000001f57746819 */ /* 0x000fe200000006ff */
[----:B------:R1:W-:Y:S01]  /*8dd0*/  STS.128 [R102+0x2410], R112 ;  /* 0x0024107066007388 */ /* 0x0003e20000000c00 */
[----:B------:R-:W-:Y:S01]  /*8de0*/  @!PT LDS RZ, [RZ] ;  /* 0x00000000fffff984 */ /* 0x000fe20000000800 */
[----:B------:R-:W-:Y:S01]  /*8df0*/  @!PT LDS RZ, [RZ] ;  /* 0x00000000fffff984 */ /* 0x000fe20000000800 */
[----:B------:R-:W-:Y:S01]  /*8e00*/  @!PT LDS RZ, [RZ] ;  /* 0x00000000fffff984 */ /* 0x000fe20000000800 */
[----:B------:R-:W-:Y:S01]  /*8e10*/  @!PT LDS RZ, [RZ] ;  /* 0x00000000fffff984 */ /* 0x000fe20000000800 */
[----:B------:R2:W-:Y:S07]  /*8e20*/  MEMBAR.ALL.CTA ;  /* 0x0000000000007992 */ /* 0x0005ee0000008000 */
[----:B--2---:R-:W2:Y:S02]  /*8e30*/  FENCE.VIEW.ASYNC.S ;  /* 0x00000000000073c6 */ /* 0x004ea40000000000 */
[----:B--2---:R-:W-:Y:S06]  /*8e40*/  BAR.SYNC.DEFER_BLOCKING 0x1, 0x80 ;  /* 0x0042000000007b1d */ /* 0x004fec0000010000 */
[----:B------:R-:W-:Y:S05]  /*8e50*/  @P0 BRA `(.L_x_119) ;  /* 0x0000000000280947 */ /* 0x000fea0003800000 */
[----:B------:R-:W2:Y:S01]  /*8e60*/  LDCU.64 UR6, c[0x0][0x348] ;  /* 0x00006900ff0677ac */ /* 0x000ea20008000a00 */
[----:B------:R-:W-:Y:S01]  /*8e70*/  UIADD3 UR4, UPT, UPT, UR49, 0x2400, URZ ;  /* 0x0000240031047890 */ /* 0x000fe2000fffe0ff */
[----:B------:R-:W-:Y:S05]  /*8e80*/  UMOV UR41, UR50 ;  /* 0x0000003200297c82 */ /* 0x000fea0008000000 */
[----:B------:R-:W-:Y:S04]  /*8e90*/  MOV R101, UR4 ;  /* 0x0000000400657c02 */ /* 0x000fe80008000f00 */
[----:B------:R-:W-:Y:S01]  /*8ea0*/  R2UR UR40, R101 ;  /* 0x00000000652872ca */ /* 0x000fe200000e0000 */
[----:B--2---:R-:W-:Y:S04]  /*8eb0*/  UIADD3 UR4, UP0, UPT, UR6, 0x780, URZ ;  /* 0x0000078006047890 */ /* 0x004fe8000ff1e0ff */
[----:B------:R-:W-:Y:S09]  /*8ec0*/  UIADD3.X UR5, UPT, UPT, URZ, UR7, URZ, UP0, !UPT ;  /* 0x00000007ff057290 */ /* 0x000ff200087fe4ff */
[----:B------:R2:W-:Y:S01]  /*8ed0*/  UTMASTG.5D [UR40], [UR4] ;  /* 0x00000028040073b5 */ /* 0x0005e20008020000 */
[----:B------:R0:W-:Y:S01]  /*8ee0*/  UTMACMDFLUSH ;  /* 0x00000000000079b7 */ /* 0x0001e20000000000 */
[----:B--2---:R-:W-:Y:S04]  /*8ef0*/  DEPBAR.LE SB0, 0x1 ;  /* 0x000080400000791a */ /* 0x004fe80000000000 */
.L_x_119:
[----:B------:R-:W-:Y:S05]  /*8f00*/  BSYNC.RECONVERGENT B0 ;  /* 0x0000000000007941 */ /* 0x000fea0003800200 */
.L_x_118:
[----:B------:R-:W-:Y:S06]  /*8f10*/  BAR.SYNC.DEFER_BLOCKING 0x1, 0x80 ;  /* 0x0042000000007b1d */ /* 0x000fec0000010000 */
[----:B------:R-:W2:Y:S01]  /*8f20*/  @P6 SYNCS.PHASECHK.TRANS64.TRYWAIT P0, [R111+URZ+0x220], R116 ;  /* 0x000220746f0065a7 */ /* 0x000ea200080011ff */
[----:B------:R-:W-:Y:S01]  /*8f30*/  BSSY B1, `(.L_x_120) ;  /* 0x0000020000017945 */ /* 0x000fe20003800000 */
[----:B--2---:R-:W-:Y:S03]  /*8f40*/  @P6 SEL R108, RZ, 0x1, !P0 ;  /* 0x00000001ff6c6807 */ /* 0x004fe60004000000 */
[----:B------:R-:W-:Y:S05]  /*8f50*/  @!P6 BRA `(.L_x_121) ;  /* 0x000000000074e947 */ /* 0x000fea0003800000 */
[----:B------:R-:W-:Y:S01]  /*8f60*/  ISETP.NE.AND P1, PT, R109, RZ, PT ;  /* 0x000000ff6d00720c */ /* 0x000fe20003f25270 */
[----:B------:R-:W2:Y:S01]  /*8f70*/  S2R R0, SR_CgaCtaId ;  /* 0x0000000000007919 */ /* 0x000ea20000008800 */
[----:B------:R-:W-:Y:S01]  /*8f80*/  ISETP.NE.AND P0, PT, R108, RZ, PT ;  /* 0x000000ff6c00720c */ /* 0x000fe20003f05270 */
[----:B------:R-:W-:Y:S10]  /*8f90*/  BSSY B0, `(.L_x_122) ;  /* 0x0000008000007945 */ /* 0x000ff40003800000 */
[----:B------:R-:W-:Y:S05]  /*8fa0*/  @P1 IMAD R2, R88, 0x1000, R91 ;  /* 0x0000100058021824 */ /* 0x000fea00078e025b */
[----:B------:R-:W-:Y:S05]  /*8fb0*/  @P1 IADD3 R3, PT, PT, R2, UR49, RZ ;  /* 0x0000003102031c10 */ /* 0x000fea000fffe0ff */
[----:B------:R-:W-:Y:S01]  /*8fc0*/  @P1 IMAD.IADD R3, R3, 0x1, R110 ;  /* 0x0000000103031824 */ /* 0x000fe200078e026e */
[----:B------:R-:W-:Y:S06]  /*8fd0*/  @P0 BRA `(.L_x_123) ;  /* 0x00000000000c0947 */ /* 0x000fec0003800000 */
[----:B------:R-:W-:Y:S04]  /*8fe0*/  SHF.L.U32 R4, R87, 0x1f, RZ ;  /* 0x0000001f57047819 */ /* 0x000fe800000006ff */
[----:B------:R-:W3:Y:S02]  /*8ff0*/  SYNCS.PHASECHK.TRANS64.TRYWAIT P0, [R111+URZ+0x220], R4 ;  /* 0x000220046f0075a7 */ /* 0x000ee400080011ff */
[----:B---3--:R-:W-:Y:S05]  /*9000*/  @!P0 BRA `(.L_x_124) ;  /* 0x0000002000188947 */ /* 0x008fea0003800000 */
.L_x_123:
[----:B------:R-:W-:Y:S05]  /*9010*/  BSYNC B0 ;  /* 0x0000000000007941 */ /* 0x000fea0003800000 */
.L_x_122:
[----:B------:R-:W-:Y:S01]  /*9020*/  ISETP.NE.AND P0, PT, R109, RZ, PT ;  /* 0x000000ff6d00720c */ /* 0x000fe20003f05270 */
[----:B---3--:R-:W-:Y:S02]  /*9030*/  VIADD R111, R111, 0x230 ;  /* 0x000002306f6f7836 */ /* 0x008fe40000000000 */
[----:B------:R-:W-:Y:S03]  /*9040*/  VIADD R88, R88, 0x1 ;  /* 0x0000000158587836 */ /* 0x000fe60000000000 */
[----:B--2---:R-:W-:Y:S07]  /*9050*/  PRMT R0, R0, 0x654, R111 ;  /* 0x0000065400007816 */ /* 0x004fee000000006f */
[----:B------:R2:W3:Y:S04]  /*9060*/  @P0 LDS.128 R76, [R2+UR49+0x400] ;  /* 0x00040031024c0984 */ /* 0x0004e80008000c00 */
[----:B------:R2:W4:Y:S01]  /*9070*/  @P0 LDS.128 R80, [R3+0x410] ;  /* 0x0004100003500984 */ /* 0x0005220000000c00 */
[C---:B------:R-:W-:Y:S01]  /*9080*/  ISETP.NE.AND P0, PT, R88.reuse, 0x2, PT ;  /* 0x000000025800780c */ /* 0x040fe20003f05270 */
[----:B------:R-:W-:Y:S01]  /*9090*/  @!PT LDS RZ, [RZ] ;  /* 0x00000000fffff984 */ /* 0x000fe20000000800 */
[----:B------:R-:W-:Y:S01]  /*90a0*/  @!PT LDS RZ, [RZ] ;  /* 0x00000000fffff984 */ /* 0x000fe20000000800 */
[----:B------:R-:W-:Y:S01]  /*90b0*/  @!PT LDS RZ, [RZ] ;  /* 0x00000000fffff984 */ /* 0x000fe20000000800 */
[----:B------:R-:W-:Y:S01]  /*90c0*/  @!PT LDS RZ, [RZ] ;  /* 0x00000000fffff984 */ /* 0x000fe20000000800 */
[----:B------:R5:W-:Y:S06]  /*90d0*/  MEMBAR.ALL.CTA ;  /* 0x0000000000007992 */ /* 0x000bec0000008000 */
[----:B-----5:R-:W5:Y:S01]  /*90e0*/  FENCE.VIEW.ASYNC.S ;  /* 0x00000000000073c6 */ /* 0x020f620000000000 */
[----:B------:R-:W-:Y:S01]  /*90f0*/  SEL R88, R88, RZ, P0 ;  /* 0x000000ff58587207 */ /* 0x000fe20000000000 */
[----:B-----5:R5:W-:Y:S02]  /*9100*/  SYNCS.ARRIVE.TRANS64.RED.A1T0 RZ, [R0+URZ], RZ ;  /* 0x000000ff00ff79a7 */ /* 0x020be400081004ff */
[----:B-----5:R-:W-:Y:S04]  /*9110*/  SEL R0, RZ, 0x1, P0 ;  /* 0x00000001ff007807 */ /* 0x020fe80000000000 */
[----:B--23--:R-:W-:Y:S02]  /*9120*/  LOP3.LUT R87, R87, R0, RZ, 0x3c, !PT ;  /* 0x0000000057577212 */ /* 0x00cfe400078e3cff */
.L_x_121:
[----:B------:R-:W-:Y:S05]  /*9130*/  BSYNC B1 ;  /* 0x0000000000017941 */ /* 0x000fea0003800000 */
.L_x_120:
[----:B------:R-:W-:Y:S05]  /*9140*/  VIADD R0, R39, 0x40 ;  /* 0x0000004027007836 */ /* 0x000fea0000000000 */
[----:B------:R-:W-:Y:S04]  /*9150*/  SHF.R.U32.HI R0, RZ, 0x15, R0 ;  /* 0x00000015ff007819 */ /* 0x000fe80000011600 */
[----:B------:R-:W-:Y:S11]  /*9160*/  LOP3.LUT P0, RZ, R0, 0x3, R95, 0x48, !PT ;  /* 0x0000000300ff7812 */ /* 0x000ff6000780485f */
[----:B------:R-:W-:Y:S02]  /*9170*/  @!UPT UIADD3 URZ, UPT, UPT, URZ, URZ, URZ ;  /* 0x000000fffffff290 */ /* 0x000fe4000fffe0ff */
[----:B------:R-:W-:Y:S05]  /*9180*/  @!P0 BRA `(.L_x_125) ;  /* 0x0000000000408947 */ /* 0x000fea0003800000 */
[----:B------:R-:W2:Y:S01]  /*9190*/  LDCU.64 UR8, c[0x4][0x70] ;  /* 0x01000e00ff0877ac */ /* 0x000ea20008000a00 */
[----:B------:R-:W-:Y:S01]  /*91a0*/  MOV R3, 0x0 ;  /* 0x0000000000037802 */ /* 0x000fe20000000f00 */
[----:B------:R-:W-:Y:S02]  /*91b0*/  HFMA2 R12, -RZ, RZ, 0, 5.9604644775390625e-08 ;  /* 0x00000001ff0c7431 */ /* 0x000fe400000001ff */
[----:B------:R-:W-:Y:S02]  /*91c0*/  IMAD.MOV.U32 R8, RZ, RZ, 0x192 ;  /* 0x00000192ff087424 */ /* 0x000fe400078e00ff */
[----:B------:R-:W-:Y:S01]  /*91d0*/  IMAD.MOV.U32 R13, RZ, RZ, RZ ;  /* 0x000000ffff0d7224 */ /* 0x000fe200078e00ff */
[----:B------:R-:W3:Y:S01]  /*91e0*/  LDCU.64 UR6, c[0x4][0x78] ;  /* 0x01000f00ff0677ac */ /* 0x000ee20008000a00 */
[----:B------:R-:W1:Y:S01]  /*91f0*/  LDC.64 R2, c[0x4][R3] ;  /* 0x0100000003027b82 */ /* 0x000e620000000a00 */
[----:B------:R-:W5:Y:S01]  /*9200*/  LDCU.64 UR4, c[0x4][0x10] ;  /* 0x01000200ff0477ac */ /* 0x000f620008000a00 */
[----:B--2---:R-:W-:Y:S01]  /*9210*/  MOV R5, UR9 ;  /* 0x0000000900057c02 */ /* 0x004fe20008000f00 */
[----:B------:R-:W-:Y:S01]  /*9220*/  IMAD.U32 R4, RZ, RZ, UR8 ;  /* 0x00000008ff047e24 */ /* 0x000fe2000f8e00ff */
[----:B---3--:R-:W-:Y:S01]  /*9230*/  MOV R7, UR7 ;  /* 0x0000000700077c02 */ /* 0x008fe20008000f00 */
[----:B------:R-:W-:Y:S01]  /*9240*/  IMAD.U32 R6, RZ, RZ, UR6 ;  /* 0x00000006ff067e24 */ /* 0x000fe2000f8e00ff */
[----:B-----5:R-:W-:Y:S01]  /*9250*/  MOV R11, UR5 ;  /* 0x00000005000b7c02 */ /* 0x020fe20008000f00 */
[----:B------:R-:W-:Y:S02]  /*9260*/  IMAD.U32 R10, RZ, RZ, UR4 ;  /* 0x00000004ff0a7e24 */ /* 0x000fe4000f8e00ff */
[----:B------:R-:W-:Y:S07]  /*9270*/  LEPC R20, `(.L_x_125) ;  /* 0x000000001014794e */ /* 0x000fee0000000000 */
[----:B-1--4-:R-:W-:Y:S05]  /*9280*/  CALL.ABS.NOINC R2 ;  /* 0x0000000002007343 */ /* 0x012fea0003c00000 */
.L_x_125:
[----:B------:R-:W-:Y:S01]  /*9290*/  ISETP.NE.AND P0, PT, R93, RZ, PT ;  /* 0x000000ff5d00720c */ /* 0x000fe20003f05270 */
[----:B------:R-:W-:Y:S05]  /*92a0*/  WARPSYNC.ALL ;  /* 0x0000000000007948 */ /* 0x000fea0003800000 */
[----:B------:R-:W-:Y:S01]  /*92b0*/  R2UR UR4, R39 ;  /* 0x00000000270472ca */ /* 0x000fe200000e0000 */
[----:B------:R-:W2:Y:S01]  /*92c0*/  S2UR UR6, SR_CgaCtaId ;  /* 0x00000000000679c3 */ /* 0x000ea20000008800 */
[-C--:B------:R-:W-:Y:S01]  /*92d0*/  F2FP.F16.E4M3.UNPACK_B R42, R76.reuse ;  /* 0x0000004cff2a723e */ /* 0x080fe200020006ff */
[----:B------:R-:W-:Y:S01]  /*92e0*/  BSSY.RECONVERGENT B0, `(.L_x_126) ;  /* 0x000009a000007945 */ /* 0x000fe20003800200 */
[----:B------:R-:W-:Y:S02]  /*92f0*/  F2FP.F16.E4M3.UNPACK_B R76, R76.H1 ;  /* 0x0000004cff4c723e */ /* 0x000fe400030006ff */
[-C--:B------:R-:W-:Y:S01]  /*9300*/  F2FP.F16.E4M3.UNPACK_B R46, R77.reuse ;  /* 0x0000004dff2e723e */ /* 0x080fe200020006ff */
[--C-:B------:R-:W-:Y:S01]  /*9310*/  HADD2.F32 R40, -RZ, R42.reuse.H0_H0 ;  /* 0x2000002aff287230 */ /* 0x100fe20000004100 */
[----:B------:R-:W-:Y:S01]  /*9320*/  F2FP.F16.E4M3.UNPACK_B R77, R77.H1 ;  /* 0x0000004dff4d723e */ /* 0x000fe200030006ff */
[----:B------:R-:W-:Y:S01]  /*9330*/  HADD2.F32 R42, -RZ, R42.H1_H1 ;  /* 0x3000002aff2a7230 */ /* 0x000fe20000004100 */
[-C--:B------:R-:W-:Y:S01]  /*9340*/  F2FP.F16.E4M3.UNPACK_B R50, R78.reuse ;  /* 0x0000004eff32723e */ /* 0x080fe200020006ff */
[----:B------:R-:W-:Y:S01]  /*9350*/  HADD2.F32 R43, -RZ, R76.H0_H0 ;  /* 0x2000004cff2b7230 */ /* 0x000fe20000004100 */
[----:B------:R-:W-:Y:S01]  /*9360*/  F2FP.F16.E4M3.UNPACK_B R78, R78.H1 ;  /* 0x0000004eff4e723e */ /* 0x000fe200030006ff */
[----:B------:R-:W-:Y:S01]  /*9370*/  LDTM.16dp32bit_t0_t15.x32 R4, tmem[UR4+0x40] ;  /* 0x00004004000479ee */ /* 0x000fe20008a80000 */
[----:B------:R-:W3:Y:S01]  /*9380*/  LDTM.16dp32bit_t16_t31.x32 R4, tmem[UR4+0x60] ;  /* 0x00006004000479ee */ /* 0x000ee20008aa0000 */
[----:B------:R-:W-:Y:S01]  /*9390*/  NOP ;  /* 0x0000000000007918 */ /* 0x000fe20000000000 */
[--C-:B------:R-:W-:Y:S01]  /*93a0*/  HADD2.F32 R45, -RZ, R46.reuse.H0_H0 ;  /* 0x2000002eff2d7230 */ /* 0x100fe20000004100 */
[----:B------:R-:W-:Y:S01]  /*93b0*/  R2UR UR5, R103 ;  /* 0x00000000670572ca */ /* 0x000fe200000e0000 */
[----:B------:R-:W-:Y:S01]  /*93c0*/  HADD2.F32 R46, -RZ, R46.H1_H1 ;  /* 0x3000002eff2e7230 */ /* 0x000fe20000004100 */
[----:B------:R-:W-:Y:S01]  /*93d0*/  F2FP.F16.E4M3.UNPACK_B R54, R79 ;  /* 0x0000004fff36723e */ /* 0x000fe200020006ff */
[--C-:B------:R-:W-:Y:S01]  /*93e0*/  HADD2.F32 R49, -RZ, R50.reuse.H0_H0 ;  /* 0x20000032ff317230 */ /* 0x100fe20000004100 */
[----:B----4-:R-:W-:Y:S01]  /*93f0*/  F2FP.F16.E4M3.UNPACK_B R58, R80 ;  /* 0x00000050ff3a723e */ /* 0x010fe200020006ff */
[----:B------:R-:W-:Y:S01]  /*9400*/  HADD2.F32 R50, -RZ, R50.H1_H1 ;  /* 0x30000032ff327230 */ /* 0x000fe20000004100 */
[----:B------:R-:W-:Y:S01]  /*9410*/  F2FP.F16.E4M3.UNPACK_B R62, R81 ;  /* 0x00000051ff3e723e */ /* 0x000fe200020006ff */
[--C-:B------:R-:W-:Y:S01]  /*9420*/  HADD2.F32 R53, -RZ, R54.reuse.H0_H0 ;  /* 0x20000036ff357230 */ /* 0x100fe20000004100 */
[----:B------:R-:W-:Y:S01]  /*9430*/  F2FP.F16.E4M3.UNPACK_B R66, R82 ;  /* 0x00000052ff42723e */ /* 0x000fe200020006ff */
[----:B------:R-:W-:Y:S01]  /*9440*/  HADD2.F32 R54, -RZ, R54.H1_H1 ;  /* 0x30000036ff367230 */ /* 0x000fe20000004100 */
[----:B------:R-:W-:Y:S01]  /*9450*/  F2FP.F16.E4M3.UNPACK_B R69, R83 ;  /* 0x00000053ff45723e */ /* 0x000fe200020006ff */
[--C-:B------:R-:W-:Y:S01]  /*9460*/  HADD2.F32 R57, -RZ, R58.reuse.H0_H0 ;  /* 0x2000003aff397230 */ /* 0x100fe20000004100 */
[----:B------:R-:W-:Y:S01]  /*9470*/  F2FP.F16.E4M3.UNPACK_B R79, R79.H1 ;  /* 0x0000004fff4f723e */ /* 0x000fe200030006ff */
[----:B------:R-:W-:Y:S01]  /*9480*/  UIADD3 UR4, UPT, UPT, UR5, 0x270, URZ ;  /* 0x0000027005047890 */ /* 0x000fe2000fffe0ff */
[----:B------:R-:W-:Y:S01]  /*9490*/  HADD2.F32 R59, -RZ, R58.H1_H1 ;  /* 0x3000003aff3b7230 */ /* 0x000fe20000004100 */
[----:B------:R-:W-:Y:S01]  /*94a0*/  F2FP.F16.E4M3.UNPACK_B R80, R80.H1 ;  /* 0x00000050ff50723e */ /* 0x000fe200030006ff */
[--C-:B------:R-:W-:Y:S01]  /*94b0*/  HADD2.F32 R61, -RZ, R62.reuse.H0_H0 ;  /* 0x2000003eff3d7230 */ /* 0x100fe20000004100 */
[----:B------:R-:W-:Y:S01]  /*94c0*/  F2FP.F16.E4M3.UNPACK_B R81, R81.H1 ;  /* 0x00000051ff51723e */ /* 0x000fe200030006ff */
[----:B------:R-:W-:Y:S01]  /*94d0*/  HADD2.F32 R62, -RZ, R62.H1_H1 ;  /* 0x3000003eff3e7230 */ /* 0x000fe20000004100 */
[----:B------:R-:W-:Y:S01]  /*94e0*/  F2FP.F16.E4M3.UNPACK_B R82, R82.H1 ;  /* 0x00000052ff52723e */ /* 0x000fe200030006ff */
[--C-:B------:R-:W-:Y:S01]  /*94f0*/  HADD2.F32 R65, -RZ, R66.reuse.H0_H0 ;  /* 0x20000042ff417230 */ /* 0x100fe20000004100 */
[----:B--2---:R-:W-:Y:S01]  /*9500*/  UPRMT UR4, UR6, 0x654, UR4 ;  /* 0x0000065406047896 */ /* 0x004fe20008000004 */
[C---:B---3--:R-:W-:Y:S01]  /*9510*/  FMUL R4, R38.reuse, R4 ;  /* 0x0000000426047220 */ /* 0x048fe20000400000 */
[C---:B------:R-:W-:Y:S01]  /*9520*/  FMUL R5, R38.reuse, R5 ;  /* 0x0000000526057220 */ /* 0x040fe20000400000 */
[C---:B------:R-:W-:Y:S01]  /*9530*/  FMUL R8, R38.reuse, R8 ;  /* 0x0000000826087220 */ /* 0x040fe20000400000 */
[C---:B------:R-:W-:Y:S01]  /*9540*/  FMUL R9, R38.reuse, R9 ;  /* 0x0000000926097220 */ /* 0x040fe20000400000 */
[C---:B------:R-:W-:Y:S01]  /*9550*/  FFMA R4, R41.reuse, R40, R4 ;  /* 0x0000002829047223 */ /* 0x040fe20000000004 */
[C---:B------:R-:W-:Y:S01]  /*9560*/  FFMA R5, R41.reuse, R42, R5 ;  /* 0x0000002a29057223 */ /* 0x040fe20000000005 */
[C---:B------:R-:W-:Y:S01]  /*9570*/  FMUL R12, R38.reuse, R12 ;  /* 0x0000000c260c7220 */ /* 0x040fe20000400000 */
[C---:B------:R-:W-:Y:S01]  /*9580*/  FMUL R13, R38.reuse, R13 ;  /* 0x0000000d260d7220 */ /* 0x040fe20000400000 */
[----:B------:R-:W-:Y:S01]  /*9590*/  SYNCS.ARRIVE.TRANS64.RED.A1T0 RZ, [UR4], RZ ;  /* 0x000000ffffff79a7 */ /* 0x000fe20008100404 */
[C---:B------:R-:W-:Y:S01]  /*95a0*/  FMUL R16, R38.reuse, R16 ;  /* 0x0000001026107220 */ /* 0x040fe20000400000 */
[C---:B------:R-:W-:Y:S01]  /*95b0*/  FMUL R17, R38.reuse, R17 ;  /* 0x0000001126117220 */ /* 0x040fe20000400000 */
[C---:B------:R-:W-:Y:S01]  /*95c0*/  FMUL R0, R38.reuse, R20 ;  /* 0x0000001426007220 */ /* 0x040fe20000400000 */
[C---:B------:R-:W-:Y:S01]  /*95d0*/  FMUL R2, R38.reuse, R21 ;  /* 0x0000001526027220 */ /* 0x040fe20000400000 */
[C---:B------:R-:W-:Y:S01]  /*95e0*/  FMUL R20, R38.reuse, R24 ;  /* 0x0000001826147220 */ /* 0x040fe20000400000 */
[C---:B------:R-:W-:Y:S01]  /*95f0*/  FMUL R21, R38.reuse, R25 ;  /* 0x0000001926157220 */ /* 0x040fe20000400000 */
[----:B------:R-:W-:Y:S02]  /*9600*/  HADD2.F32 R66, -RZ, R66.H1_H1 ;  /* 0x30000042ff427230 */ /* 0x000fe40000004100 */
        /* <DEDUP_REMOVED lines=14> */
[C---:B------:R-:W-:Y:S01]  /*96f0*/  FFMA R9, R41.reuse, R46, R9 ;  /* 0x0000002e29097223 */ /* 0x040fe20000000009 */
[----:B------:R-:W-:Y:S01]  /*9700*/  FFMA R10, R41, R47, R10 ;  /* 0x0000002f290a7223 */ /* 0x000fe2000000000a */
[----:B------:R-:W-:Y:S01]  /*9710*/  HADD2.F32 R43, -RZ, R69.H0_H0 ;  /* 0x20000045ff2b7230 */ /* 0x000fe20000004100 */
[----:B-1----:R-:W-:Y:S01]  /*9720*/  F2FP.SATFINITE.E4M3.F32.PACK_AB_MERGE_C R104, R7, R6, RZ ;  /* 0x000000060768723e */ /* 0x002fe200048070ff */
[C---:B------:R-:W-:Y:S01]  /*9730*/  FMUL R11, R38.reuse, R11 ;  /* 0x0000000b260b7220 */ /* 0x040fe20000400000 */
[--C-:B------:R-:W-:Y:S02]  /*9740*/  HADD2.F32 R51, -RZ, R78.reuse.H0_H0 ;  /* 0x2000004eff337230 */ /* 0x100fe40000004100 */
[C---:B------:R-:W-:Y:S01]  /*9750*/  FMUL R14, R38.reuse, R14 ;  /* 0x0000000e260e7220 */ /* 0x040fe20000400000 */
[----:B------:R-:W-:Y:S01]  /*9760*/  HADD2.F32 R52, -RZ, R78.H1_H1 ;  /* 0x3000004eff347230 */ /* 0x000fe20000004100 */
[----:B------:R-:W-:Y:S01]  /*9770*/  F2FP.SATFINITE.E4M3.F32.PACK_AB_MERGE_C R104, R5, R4, R104 ;  /* 0x000000040568723e */ /* 0x000fe20004807068 */
[C---:B------:R-:W-:Y:S01]  /*9780*/  FFMA R11, R41.reuse, R48, R11 ;  /* 0x00000030290b7223 */ /* 0x040fe2000000000b */
[C---:B------:R-:W-:Y:S01]  /*9790*/  FFMA R12, R41.reuse, R49, R12 ;  /* 0x00000031290c7223 */ /* 0x040fe2000000000c */
[C---:B------:R-:W-:Y:S01]  /*97a0*/  FFMA R13, R41.reuse, R50, R13 ;  /* 0x00000032290d7223 */ /* 0x040fe2000000000d */
[----:B------:R-:W-:Y:S01]  /*97b0*/  FFMA R14, R41, R51, R14 ;  /* 0x00000033290e7223 */ /* 0x000fe2000000000e */
[C---:B------:R-:W-:Y:S01]  /*97c0*/  FMUL R15, R38.reuse, R15 ;  /* 0x0000000f260f7220 */ /* 0x040fe20000400000 */
[----:B------:R-:W-:Y:S01]  /*97d0*/  F2FP.F16.E4M3.UNPACK_B R83, R83.H1 ;  /* 0x00000053ff53723e */ /* 0x000fe200030006ff */
[--C-:B------:R-:W-:Y:S01]  /*97e0*/  HADD2.F32 R55, -RZ, R79.reuse.H0_H0 ;  /* 0x2000004fff377230 */ /* 0x100fe20000004100 */
[----:B------:R-:W-:Y:S01]  /*97f0*/  F2FP.SATFINITE.E4M3.F32.PACK_AB_MERGE_C R105, R11, R10, RZ ;  /* 0x0000000a0b69723e */ /* 0x000fe200048070ff */
[C---:B------:R-:W-:Y:S01]  /*9800*/  FFMA R15, R41.reuse, R52, R15 ;  /* 0x00000034290f7223 */ /* 0x040fe2000000000f */
[C---:B------:R-:W-:Y:S01]  /*9810*/  FFMA R16, R41.reuse, R53, R16 ;  /* 0x0000003529107223 */ /* 0x040fe20000000010 */
[----:B------:R-:W-:Y:S01]  /*9820*/  FFMA R17, R41, R54, R17 ;  /* 0x0000003629117223 */ /* 0x000fe20000000011 */
[----:B------:R-:W-:Y:S01]  /*9830*/  F2FP.SATFINITE.E4M3.F32.PACK_AB_MERGE_C R105, R9, R8, R105 ;  /* 0x000000080969723e */ /* 0x000fe20004807069 */
[----:B------:R-:W-:Y:S01]  /*9840*/  HADD2.F32 R56, -RZ, R79.H1_H1 ;  /* 0x3000004fff387230 */ /* 0x000fe20000004100 */
[----:B------:R-:W-:Y:S01]  /*9850*/  F2FP.SATFINITE.E4M3.F32.PACK_AB_MERGE_C R106, R15, R14, RZ ;  /* 0x0000000e0f6a723e */ /* 0x000fe200048070ff */
[C---:B------:R-:W-:Y:S01]  /*9860*/  FMUL R18, R38.reuse, R18 ;  /* 0x0000001226127220 */ /* 0x040fe20000400000 */
[C---:B------:R-:W-:Y:S01]  /*9870*/  FMUL R19, R38.reuse, R19 ;  /* 0x0000001326137220 */ /* 0x040fe20000400000 */
[--C-:B------:R-:W-:Y:S02]  /*9880*/  HADD2.F32 R58, -RZ, R80.reuse.H0_H0 ;  /* 0x20000050ff3a7230 */ /* 0x100fe40000004100 */
[C---:B------:R-:W-:Y:S01]  /*9890*/  FMUL R3, R38.reuse, R22 ;  /* 0x0000001626037220 */ /* 0x040fe20000400000 */
[C---:B------:R-:W-:Y:S01]  /*98a0*/  FFMA R18, R41.reuse, R55, R18 ;  /* 0x0000003729127223 */ /* 0x040fe20000000012 */
[----:B------:R-:W-:Y:S02]  /*98b0*/  HADD2.F32 R60, -RZ, R80.H1_H1 ;  /* 0x30000050ff3c7230 */ /* 0x000fe40000004100 */
        /* <DEDUP_REMOVED lines=27> */
[C---:B------:R-:W-:Y:S01]  /*9a70*/  FFMA R28, R41.reuse, R43, R28 ;  /* 0x0000002b291c7223 */ /* 0x040fe2000000001c */
        /* <DEDUP_REMOVED lines=14> */
[----:B------:R-:W-:Y:S03]  /*9b60*/  IADD3 R70, PT, PT, R36, 0x1, RZ ;  /* 0x0000000124467810 */ /* 0x000fe60007ffe0ff */
        /* <DEDUP_REMOVED lines=10> */
[----:B------:R-:W-:Y:S02]  /*9c10*/  UIADD3 UR40, UPT, UPT, UR49, 0x3400, URZ ;  /* 0x0000340031287890 */ /* 0x000fe4000fffe0ff */
[----:B------:R-:W-:Y:S02]  /*9c20*/  UIADD3 UR41, UPT, UPT, UR50, 0x40, URZ ;  /* 0x0000004032297890 */ /* 0x000fe4000fffe0ff */
[----:B--2---:R-:W-:Y:S04]  /*9c30*/  UIADD3 UR4, UP0, UPT, UR6, 0x780, URZ ;  /* 0x0000078006047890 */ /* 0x004fe8000ff1e0ff */
[----:B------:R-:W-:Y:S09]  /*9c40*/  UIADD3.X UR5, UPT, UPT, URZ, UR7, URZ, UP0, !UPT ;  /* 0x00000007ff057290 */ /* 0x000ff200087fe4ff */
[----:B------:R2:W-:Y:S01]  /*9c50*/  UTMASTG.5D [UR40], [UR4] ;  /* 0x00000028040073b5 */ /* 0x0005e20008020000 */
[----:B------:R0:W-:Y:S01]  /*9c60*/  UTMACMDFLUSH ;  /* 0x00000000000079b7 */ /* 0x0001e20000000000 */
[----:B--2---:R-:W-:Y:S04]  /*9c70*/  DEPBAR.LE SB0, 0x1 ;  /* 0x000080400000791a */ /* 0x004fe80000000000 */
.L_x_127:
[----:B------:R-:W-:Y:S05]  /*9c80*/  BSYNC.RECONVERGENT B0 ;  /* 0x0000000000007941 */ /* 0x000fea0003800200 */
.L_x_126:
[----:B------:R-:W-:Y:S01]  /*9c90*/  R2UR UR5, R73 ;  /* 0x00000000490572ca */ /* 0x000fe200000e0000 */
[----:B------:R-:W-:Y:S01]  /*9ca0*/  BAR.SYNC.DEFER_BLOCKING 0x1, 0x80 ;  /* 0x0042000000007b1d */ /* 0x000fe20000010000 */
[----:B------:R-:W-:Y:S01]  /*9cb0*/  R2UR UR4, R86 ;  /* 0x00000000560472ca */ /* 0x000fe200000e0000 */
[----:B------:R-:W-:Y:S01]  /*9cc0*/  UISETP.NE.AND UP0, UPT, UR53, URZ, UPT ;  /* 0x000000ff3500728c */ /* 0x000fe2000bf05270 */
[C---:B------:R-:W-:Y:S02]  /*9cd0*/  ISETP.NE.AND P0, PT, R70.reuse, 0x2, PT ;  /* 0x000000024600780c */ /* 0x040fe40003f05270 */
[----:B------:R-:W-:Y:S02]  /*9ce0*/  LOP3.LUT R89, R89, 0x1, RZ, 0x3c, !PT ;  /* 0x0000000159597812 */ /* 0x000fe400078e3cff */
[----:B------:R-:W-:Y:S02]  /*9cf0*/  SEL R3, RZ, 0x1, P0 ;  /* 0x00000001ff037807 */ /* 0x000fe40000000000 */
[----:B------:R-:W-:Y:S02]  /*9d00*/  SEL R36, R70, RZ, P0 ;  /* 0x000000ff46247207 */ /* 0x000fe40000000000 */
[----:B------:R-:W-:Y:S01]  /*9d10*/  LOP3.LUT R90, R90, R3, RZ, 0x3c, !PT ;  /* 0x000000035a5a7212 */ /* 0x000fe200078e3cff */
[----:B------:R-:W-:Y:S02]  /*9d20*/  UIADD3 UR23, UPT, UPT, UR36, UR5, URZ ;  /* 0x0000000524177290 */ /* 0x000fe4000fffe0ff */
[----:B------:R-:W-:Y:S01]  /*9d30*/  UIADD3 UR28, UPT, UPT, UR37, UR4, URZ ;  /* 0x00000004251c7290 */ /* 0x000fe2000fffe0ff */
[----:B------:R-:W-:Y:S01]  /*9d40*/  UMOV UR51, UR62 ;  /* 0x0000003e00337c82 */ /* 0x000fe20008000000 */
[----:B------:R-:W-:Y:S10]  /*9d50*/  BRA.U UP0, `(.L_x_128) ;  /* 0xffffffd100307547 */ /* 0x000ff4000b83ffff */
[----:B------:R-:W-:Y:S05]  /*9d60*/  EXIT ;  /* 0x000000000000794d */ /* 0x000fea0003800000 */
.L_x_20:
[----:B------:R-:W-:Y:S07]  /*9d70*/  MOV R0, UR41 ;  /* 0x0000002900007c02 */ /* 0x000fee0008000f00 */
.L_x_129:
[----:B--2---:R2:W3:Y:S02]  /*9d80*/  SYNCS.PHASECHK.TRANS64.TRYWAIT P0, [R0+URZ+0x110], R5 ;  /* 0x00011005000075a7 */ /* 0x0044e400080011ff */
[----:B---3--:R-:W-:Y:S05]  /*9d90*/  @!P0 NANOSLEEP.SYNCS 0x989680 ;  /* 0x009896800000895d */ /* 0x008fea0003900000 */
[----:B------:R-:W3:Y:S02]  /*9da0*/  @!P0 SYNCS.PHASECHK.TRANS64 P0, [R0+URZ+0x110], R5 ;  /* 0x00011005000085a7 */ /* 0x000ee400080010ff */
[----:B---3--:R-:W-:Y:S05]  /*9db0*/  @!P0 BRA `(.L_x_129) ;  /* 0xfffffffc00f08947 */ /* 0x008fea000383ffff */
[----:B------:R-:W-:Y:S05]  /*9dc0*/  BRA `(.L_x_19) ;  /* 0xffffff8000d07947 */ /* 0x000fea000383ffff */
.L_x_26:
[----:B------:R-:W-:Y:S07]  /*9dd0*/  MOV R0, UR33 ;  /* 0x0000002100007c02 */ /* 0x000fee0008000f00 */
.L_x_130:
[----:B-1----:R1:W2:Y:S02]  /*9de0*/  SYNCS.PHASECHK.TRANS64.TRYWAIT P0, [R0+URZ+0x110], R5 ;  /* 0x00011005000075a7 */ /* 0x0022a400080011ff */
[----:B--2---:R-:W-:Y:S05]  /*9df0*/  @!P0 NANOSLEEP.SYNCS 0x989680 ;  /* 0x009896800000895d */ /* 0x004fea0003900000 */
[----:B------:R-:W2:Y:S02]  /*9e00*/  @!P0 SYNCS.PHASECHK.TRANS64 P0, [R0+URZ+0x110], R5 ;  /* 0x00011005000085a7 */ /* 0x000ea400080010ff */
[----:B--2---:R-:W-:Y:S05]  /*9e10*/  @!P0 BRA `(.L_x_130) ;  /* 0xfffffffc00f08947 */ /* 0x004fea000383ffff */
[----:B------:R-:W-:Y:S05]  /*9e20*/  BRA `(.L_x_25) ;  /* 0xffffff88002c7947 */ /* 0x000fea000383ffff */
.L_x_30:
[----:B-1----:R-:W-:-:S07]  /*9e30*/  MOV R0, UR30 ;  /* 0x0000001e00007c02 */ /* 0x002fce0008000f00 */
.L_x_131:
[----:B-1----:R1:W2:Y:S02]  /*9e40*/  SYNCS.PHASECHK.TRANS64.TRYWAIT P0, [R0+URZ+0x250], R3 ;  /* 0x00025003000075a7 */ /* 0x0022a400080011ff */
[----:B--2---:R-:W-:Y:S05]  /*9e50*/  @!P0 NANOSLEEP.SYNCS 0x989680 ;  /* 0x009896800000895d */ /* 0x004fea0003900000 */
[----:B------:R-:W2:Y:S02]  /*9e60*/  @!P0 SYNCS.PHASECHK.TRANS64 P0, [R0+URZ+0x250], R3 ;  /* 0x00025003000085a7 */ /* 0x000ea400080010ff */
[----:B--2---:R-:W-:Y:S05]  /*9e70*/  @!P0 BRA `(.L_x_131) ;  /* 0xfffffffc00f08947 */ /* 0x004fea000383ffff */
[----:B------:R-:W-:Y:S05]  /*9e80*/  BRA `(.L_x_132) ;  /* 0xffffff8c000c7947 */ /* 0x000fea000383ffff */
.L_x_34:
[----:B------:R-:W-:-:S07]  /*9e90*/  MOV R0, UR4 ;  /* 0x0000000400007c02 */ /* 0x000fce0008000f00 */
.L_x_133:
[----:B-1----:R1:W2:Y:S02]  /*9ea0*/  SYNCS.PHASECHK.TRANS64.TRYWAIT P0, [R0+URZ], R3 ;  /* 0x00000003000075a7 */ /* 0x0022a400080011ff */
[----:B--2---:R-:W-:Y:S05]  /*9eb0*/  @!P0 NANOSLEEP.SYNCS 0x989680 ;  /* 0x009896800000895d */ /* 0x004fea0003900000 */
[----:B------:R-:W2:Y:S02]  /*9ec0*/  @!P0 SYNCS.PHASECHK.TRANS64 P0, [R0+URZ], R3 ;  /* 0x00000003000085a7 */ /* 0x000ea400080010ff */
[----:B--2---:R-:W-:Y:S05]  /*9ed0*/  @!P0 BRA `(.L_x_133) ;  /* 0xfffffffc00f08947 */ /* 0x004fea000383ffff */
[----:B------:R-:W-:Y:S05]  /*9ee0*/  BRA `(.L_x_134) ;  /* 0xffffff9000a07947 */ /* 0x000fea000383ffff */
.L_x_35:
[----:B------:R-:W-:-:S07]  /*9ef0*/  MOV R0, UR5 ;  /* 0x0000000500007c02 */ /* 0x000fce0008000f00 */
.L_x_135:
[----:B-1----:R1:W2:Y:S02]  /*9f00*/  SYNCS.PHASECHK.TRANS64.TRYWAIT P0, [R0+URZ], R3 ;  /* 0x00000003000075a7 */ /* 0x0022a400080011ff */
[----:B--2---:R-:W-:Y:S05]  /*9f10*/  @!P0 NANOSLEEP.SYNCS 0x989680 ;  /* 0x009896800000895d */ /* 0x004fea0003900000 */
[----:B------:R-:W2:Y:S02]  /*9f20*/  @!P0 SYNCS.PHASECHK.TRANS64 P0, [R0+URZ], R3 ;  /* 0x00000003000085a7 */ /* 0x000ea400080010ff */
[----:B--2---:R-:W-:Y:S05]  /*9f30*/  @!P0 BRA `(.L_x_135) ;  /* 0xfffffffc00f08947 */ /* 0x004fea000383ffff */
[----:B------:R-:W-:Y:S05]  /*9f40*/  BRA `(.L_x_136) ;  /* 0xffffff9000b07947 */ /* 0x000fea000383ffff */
.L_x_36:
[----:B------:R-:W-:-:S07]  /*9f50*/  MOV R0, UR5 ;  /* 0x0000000500007c02 */ /* 0x000fce0008000f00 */
.L_x_137:
[----:B-1----:R1:W2:Y:S02]  /*9f60*/  SYNCS.PHASECHK.TRANS64.TRYWAIT P0, [R0+URZ], R3 ;  /* 0x00000003000075a7 */ /* 0x0022a400080011ff */
[----:B--2---:R-:W-:Y:S05]  /*9f70*/  @!P0 NANOSLEEP.SYNCS 0x989680 ;  /* 0x009896800000895d */ /* 0x004fea0003900000 */
[----:B------:R-:W2:Y:S02]  /*9f80*/  @!P0 SYNCS.PHASECHK.TRANS64 P0, [R0+URZ], R3 ;  /* 0x00000003000085a7 */ /* 0x000ea400080010ff */
[----:B--2---:R-:W-:Y:S05]  /*9f90*/  @!P0 BRA `(.L_x_137) ;  /* 0xfffffffc00f08947 */ /* 0x004fea000383ffff */
[----:B------:R-:W-:Y:S05]  /*9fa0*/  BRA `(.L_x_138) ;  /* 0xffffff9000c07947 */ /* 0x000fea000383ffff */
.L_x_37:
[----:B------:R-:W-:-:S07]  /*9fb0*/  MOV R0, UR5 ;  /* 0x0000000500007c02 */ /* 0x000fce0008000f00 */
.L_x_139:
[----:B-1----:R1:W2:Y:S02]  /*9fc0*/  SYNCS.PHASECHK.TRANS64.TRYWAIT P0, [R0+URZ], R3 ;  /* 0x00000003000075a7 */ /* 0x0022a400080011ff */
[----:B--2---:R-:W-:Y:S05]  /*9fd0*/  @!P0 NANOSLEEP.SYNCS 0x989680 ;  /* 0x009896800000895d */ /* 0x004fea0003900000 */
[----:B------:R-:W2:Y:S02]  /*9fe0*/  @!P0 SYNCS.PHASECHK.TRANS64 P0, [R0+URZ], R3 ;  /* 0x00000003000085a7 */ /* 0x000ea400080010ff */
[----:B--2---:R-:W-:Y:S05]  /*9ff0*/  @!P0 BRA `(.L_x_139) ;  /* 0xfffffffc00f08947 */ /* 0x004fea000383ffff */
[----:B------:R-:W-:Y:S05]  /*a000*/  BRA `(.L_x_140) ;  /* 0xffffff9000d07947 */ /* 0x000fea000383ffff */
.L_x_38:
[----:B------:R-:W-:-:S07]  /*a010*/  MOV R0, UR5 ;  /* 0x0000000500007c02 */ /* 0x000fce0008000f00 */
.L_x_141:
[----:B-1----:R1:W2:Y:S02]  /*a020*/  SYNCS.PHASECHK.TRANS64.TRYWAIT P0, [R0+URZ], R3 ;  /* 0x00000003000075a7 */ /* 0x0022a400080011ff */
[----:B--2---:R-:W-:Y:S05]  /*a030*/  @!P0 NANOSLEEP.SYNCS 0x989680 ;  /* 0x009896800000895d */ /* 0x004fea0003900000 */
[----:B------:R-:W2:Y:S02]  /*a040*/  @!P0 SYNCS.PHASECHK.TRANS64 P0, [R0+URZ], R3 ;  /* 0x00000003000085a7 */ /* 0x000ea400080010ff */
[----:B--2---:R-:W-:Y:S05]  /*a050*/  @!P0 BRA `(.L_x_141) ;  /* 0xfffffffc00f08947 */ /* 0x004fea000383ffff */
[----:B------:R-:W-:Y:S05]  /*a060*/  BRA `(.L_x_142) ;  /* 0xffffff9000e07947 */ /* 0x000fea000383ffff */
.L_x_39:
[----:B------:R-:W-:-:S07]  /*a070*/  MOV R0, UR5 ;  /* 0x0000000500007c02 */ /* 0x000fce0008000f00 */
.L_x_143:
[----:B-1----:R1:W2:Y:S02]  /*a080*/  SYNCS.PHASECHK.TRANS64.TRYWAIT P0, [R0+URZ], R3 ;  /* 0x00000003000075a7 */ /* 0x0022a400080011ff */
[----:B--2---:R-:W-:Y:S05]  /*a090*/  @!P0 NANOSLEEP.SYNCS 0x989680 ;  /* 0x009896800000895d */ /* 0x004fea0003900000 */
[----:B------:R-:W2:Y:S02]  /*a0a0*/  @!P0 SYNCS.PHASECHK.TRANS64 P0, [R0+URZ], R3 ;  /* 0x00000003000085a7 */ /* 0x000ea400080010ff */
[----:B--2---:R-:W-:Y:S05]  /*a0b0*/  @!P0 BRA `(.L_x_143) ;  /* 0xfffffffc00f08947 */ /* 0x004fea000383ffff */
[----:B------:R-:W-:Y:S05]  /*a0c0*/  BRA `(.L_x_144) ;  /* 0xffffff9000f07947 */ /* 0x000fea000383ffff */
.L_x_40:
[----:B------:R-:W-:-:S07]  /*a0d0*/  MOV R0, UR5 ;  /* 0x0000000500007c02 */ /* 0x000fce0008000f00 */
.L_x_145:
[----:B-1----:R1:W2:Y:S02]  /*a0e0*/  SYNCS.PHASECHK.TRANS64.TRYWAIT P0, [R0+URZ], R3 ;  /* 0x00000003000075a7 */ /* 0x0022a400080011ff */
[----:B--2---:R-:W-:Y:S05]  /*a0f0*/  @!P0 NANOSLEEP.SYNCS 0x989680 ;  /* 0x009896800000895d */ /* 0x004fea0003900000 */
[----:B------:R-:W2:Y:S02]  /*a100*/  @!P0 SYNCS.PHASECHK.TRANS64 P0, [R0+URZ], R3 ;  /* 0x00000003000085a7 */ /* 0x000ea400080010ff */
[----:B--2---:R-:W-:Y:S05]  /*a110*/  @!P0 BRA `(.L_x_145) ;  /* 0xfffffffc00f08947 */ /* 0x004fea000383ffff */
[----:B------:R-:W-:Y:S05]  /*a120*/  BRA `(.L_x_146) ;  /* 0xffffff9400007947 */ /* 0x000fea000383ffff */
.L_x_41:
[----:B------:R-:W-:-:S07]  /*a130*/  MOV R0, UR5 ;  /* 0x0000000500007c02 */ /* 0x000fce0008000f00 */
.L_x_147:
[----:B-1----:R1:W2:Y:S02]  /*a140*/  SYNCS.PHASECHK.TRANS64.TRYWAIT P0, [R0+URZ], R3 ;  /* 0x00000003000075a7 */ /* 0x0022a400080011ff */
[----:B--2---:R-:W-:Y:S05]  /*a150*/  @!P0 NANOSLEEP.SYNCS 0x989680 ;  /* 0x009896800000895d */ /* 0x004fea0003900000 */
[----:B------:R-:W2:Y:S02]  /*a160*/  @!P0 SYNCS.PHASECHK.TRANS64 P0, [R0+URZ], R3 ;  /* 0x00000003000085a7 */ /* 0x000ea400080010ff */
[----:B--2---:R-:W-:Y:S05]  /*a170*/  @!P0 BRA `(.L_x_147) ;  /* 0xfffffffc00f08947 */ /* 0x004fea000383ffff */
[----:B------:R-:W-:Y:S05]  /*a180*/  BRA `(.L_x_148) ;  /* 0xffffff9400107947 */ /* 0x000fea000383ffff */
.L_x_42:
[----:B------:R-:W-:-:S07]  /*a190*/  MOV R0, UR5 ;  /* 0x0000000500007c02 */ /* 0x000fce0008000f00 */
.L_x_149:
[----:B-1----:R1:W2:Y:S02]  /*a1a0*/  SYNCS.PHASECHK.TRANS64.TRYWAIT P0, [R0+URZ], R3 ;  /* 0x00000003000075a7 */ /* 0x0022a400080011ff */
[----:B--2---:R-:W-:Y:S05]  /*a1b0*/  @!P0 NANOSLEEP.SYNCS 0x989680 ;  /* 0x009896800000895d */ /* 0x004fea0003900000 */
[----:B------:R-:W2:Y:S02]  /*a1c0*/  @!P0 SYNCS.PHASECHK.TRANS64 P0, [R0+URZ], R3 ;  /* 0x00000003000085a7 */ /* 0x000ea400080010ff */
[----:B--2---:R-:W-:Y:S05]  /*a1d0*/  @!P0 BRA `(.L_x_149) ;  /* 0xfffffffc00f08947 */ /* 0x004fea000383ffff */
[----:B------:R-:W-:Y:S05]  /*a1e0*/  BRA `(.L_x_150) ;  /* 0xffffff9400207947 */ /* 0x000fea000383ffff */
.L_x_43:
[----:B------:R-:W-:-:S07]  /*a1f0*/  MOV R0, UR5 ;  /* 0x0000000500007c02 */ /* 0x000fce0008000f00 */
.L_x_151:
[----:B-1----:R1:W2:Y:S02]  /*a200*/  SYNCS.PHASECHK.TRANS64.TRYWAIT P0, [R0+URZ], R3 ;  /* 0x00000003000075a7 */ /* 0x0022a400080011ff */
[----:B--2---:R-:W-:Y:S05]  /*a210*/  @!P0 NANOSLEEP.SYNCS 0x989680 ;  /* 0x009896800000895d */ /* 0x004fea0003900000 */
[----:B------:R-:W2:Y:S02]  /*a220*/  @!P0 SYNCS.PHASECHK.TRANS64 P0, [R0+URZ], R3 ;  /* 0x00000003000085a7 */ /* 0x000ea400080010ff */
[----:B--2---:R-:W-:Y:S05]  /*a230*/  @!P0 BRA `(.L_x_151) ;  /* 0xfffffffc00f08947 */ /* 0x004fea000383ffff */
[----:B------:R-:W-:Y:S05]  /*a240*/  BRA `(.L_x_152) ;  /* 0xffffff9400307947 */ /* 0x000fea000383ffff */
.L_x_44:
[----:B------:R-:W-:-:S07]  /*a250*/  MOV R0, UR5 ;  /* 0x0000000500007c02 */ /* 0x000fce0008000f00 */
.L_x_153:
[----:B-1----:R1:W2:Y:S02]  /*a260*/  SYNCS.PHASECHK.TRANS64.TRYWAIT P0, [R0+URZ], R3 ;  /* 0x00000003000075a7 */ /* 0x0022a400080011ff */
[----:B--2---:R-:W-:Y:S05]  /*a270*/  @!P0 NANOSLEEP.SYNCS 0x989680 ;  /* 0x009896800000895d */ /* 0x004fea0003900000 */
[----:B------:R-:W2:Y:S02]  /*a280*/  @!P0 SYNCS.PHASECHK.TRANS64 P0, [R0+URZ], R3 ;  /* 0x00000003000085a7 */ /* 0x000ea400080010ff */
[----:B--2---:R-:W-:Y:S05]  /*a290*/  @!P0 BRA `(.L_x_153) ;  /* 0xfffffffc00f08947 */ /* 0x004fea000383ffff */
[----:B------:R-:W-:Y:S05]  /*a2a0*/  BRA `(.L_x_154) ;  /* 0xffffff9400407947 */ /* 0x000fea000383ffff */
.L_x_45:
[----:B------:R-:W-:-:S07]  /*a2b0*/  MOV R0, UR5 ;  /* 0x0000000500007c02 */ /* 0x000fce0008000f00 */
.L_x_155:
[----:B-1----:R1:W2:Y:S02]  /*a2c0*/  SYNCS.PHASECHK.TRANS64.TRYWAIT P0, [R0+URZ], R3 ;  /* 0x00000003000075a7 */ /* 0x0022a400080011ff */
[----:B--2---:R-:W-:Y:S05]  /*a2d0*/  @!P0 NANOSLEEP.SYNCS 0x989680 ;  /* 0x009896800000895d */ /* 0x004fea0003900000 */
[----:B------:R-:W2:Y:S02]  /*a2e0*/  @!P0 SYNCS.PHASECHK.TRANS64 P0, [R0+URZ], R3 ;  /* 0x00000003000085a7 */ /* 0x000ea400080010ff */
[----:B--2---:R-:W-:Y:S05]  /*a2f0*/  @!P0 BRA `(.L_x_155) ;  /* 0xfffffffc00f08947 */ /* 0x004fea000383ffff */
[----:B------:R-:W-:Y:S05]  /*a300*/  BRA `(.L_x_156) ;  /* 0xffffff9400507947 */ /* 0x000fea000383ffff */
.L_x_46:
[----:B------:R-:W-:-:S07]  /*a310*/  MOV R0, UR5 ;  /* 0x0000000500007c02 */ /* 0x000fce0008000f00 */
.L_x_157:
[----:B-1----:R1:W2:Y:S02]  /*a320*/  SYNCS.PHASECHK.TRANS64.TRYWAIT P0, [R0+URZ], R3 ;  /* 0x00000003000075a7 */ /* 0x0022a400080011ff */
[----:B--2---:R-:W-:Y:S05]  /*a330*/  @!P0 NANOSLEEP.SYNCS 0x989680 ;  /* 0x009896800000895d */ /* 0x004fea0003900000 */
[----:B------:R-:W2:Y:S02]  /*a340*/  @!P0 SYNCS.PHASECHK.TRANS64 P0, [R0+URZ], R3 ;  /* 0x00000003000085a7 */ /* 0x000ea400080010ff */
[----:B--2---:R-:W-:Y:S05]  /*a350*/  @!P0 BRA `(.L_x_157) ;  /* 0xfffffffc00f08947 */ /* 0x004fea000383ffff */
[----:B------:R-:W-:Y:S05]  /*a360*/  BRA `(.L_x_158) ;  /* 0xffffff9400607947 */ /* 0x000fea000383ffff */
.L_x_47:
[----:B------:R-:W-:-:S07]  /*a370*/  MOV R0, UR5 ;  /* 0x0000000500007c02 */ /* 0x000fce0008000f00 */
.L_x_159:
[----:B-1----:R1:W2:Y:S02]  /*a380*/  SYNCS.PHASECHK.TRANS64.TRYWAIT P0, [R0+URZ], R3 ;  /* 0x00000003000075a7 */ /* 0x0022a400080011ff */
[----:B--2---:R-:W-:Y:S05]  /*a390*/  @!P0 NANOSLEEP.SYNCS 0x989680 ;  /* 0x009896800000895d */ /* 0x004fea0003900000 */
[----:B------:R-:W2:Y:S02]  /*a3a0*/  @!P0 SYNCS.PHASECHK.TRANS64 P0, [R0+URZ], R3 ;  /* 0x00000003000085a7 */ /* 0x000ea400080010ff */
[----:B--2---:R-:W-:Y:S05]  /*a3b0*/  @!P0 BRA `(.L_x_159) ;  /* 0xfffffffc00f08947 */ /* 0x004fea000383ffff */
[----:B------:R-:W-:Y:S05]  /*a3c0*/  BRA `(.L_x_160) ;  /* 0xffffff9400707947 */ /* 0x000fea000383ffff */
.L_x_48:
[----:B------:R-:W-:-:S07]  /*a3d0*/  MOV R0, UR5 ;  /* 0x0000000500007c02 */ /* 0x000fce0008000f00 */
.L_x_161:
[----:B-1----:R1:W2:Y:S02]  /*a3e0*/  SYNCS.PHASECHK.TRANS64.TRYWAIT P0, [R0+URZ], R3 ;  /* 0x00000003000075a7 */ /* 0x0022a400080011ff */
[----:B--2---:R-:W-:Y:S05]  /*a3f0*/  @!P0 NANOSLEEP.SYNCS 0x989680 ;  /* 0x009896800000895d */ /* 0x004fea0003900000 */
[----:B------:R-:W2:Y:S02]  /*a400*/  @!P0 SYNCS.PHASECHK.TRANS64 P0, [R0+URZ], R3 ;  /* 0x00000003000085a7 */ /* 0x000ea400080010ff */
[----:B--2---:R-:W-:Y:S05]  /*a410*/  @!P0 BRA `(.L_x_161) ;  /* 0xfffffffc00f08947 */ /* 0x004fea000383ffff */
[----:B------:R-:W-:Y:S05]  /*a420*/  BRA `(.L_x_162) ;  /* 0xffffff9400807947 */ /* 0x000fea000383ffff */
.L_x_49:
[----:B------:R-:W-:-:S07]  /*a430*/  MOV R0, UR5 ;  /* 0x0000000500007c02 */ /* 0x000fce0008000f00 */
.L_x_163:
[----:B-1----:R1:W2:Y:S02]  /*a440*/  SYNCS.PHASECHK.TRANS64.TRYWAIT P0, [R0+URZ], R3 ;  /* 0x00000003000075a7 */ /* 0x0022a400080011ff */
[----:B--2---:R-:W-:Y:S05]  /*a450*/  @!P0 NANOSLEEP.SYNCS 0x989680 ;  /* 0x009896800000895d */ /* 0x004fea0003900000 */
[----:B------:R-:W2:Y:S02]  /*a460*/  @!P0 SYNCS.PHASECHK.TRANS64 P0, [R0+URZ], R3 ;  /* 0x00000003000085a7 */ /* 0x000ea400080010ff */
[----:B--2---:R-:W-:Y:S05]  /*a470*/  @!P0 BRA `(.L_x_163) ;  /* 0xfffffffc00f08947 */ /* 0x004fea000383ffff */
[----:B------:R-:W-:Y:S05]  /*a480*/  BRA `(.L_x_164) ;  /* 0xffffff9400907947 */ /* 0x000fea000383ffff */
.L_x_50:
[----:B------:R-:W-:-:S07]  /*a490*/  MOV R0, UR5 ;  /* 0x0000000500007c02 */ /* 0x000fce0008000f00 */
.L_x_165:
[----:B-1----:R1:W2:Y:S02]  /*a4a0*/  SYNCS.PHASECHK.TRANS64.TRYWAIT P0, [R0+URZ], R3 ;  /* 0x00000003000075a7 */ /* 0x0022a400080011ff */
[----:B--2---:R-:W-:Y:S05]  /*a4b0*/  @!P0 NANOSLEEP.SYNCS 0x989680 ;  /* 0x009896800000895d */ /* 0x004fea0003900000 */
[----:B------:R-:W2:Y:S02]  /*a4c0*/  @!P0 SYNCS.PHASECHK.TRANS64 P0, [R0+URZ], R3 ;  /* 0x00000003000085a7 */ /* 0x000ea400080010ff */
[----:B--2---:R-:W-:Y:S05]  /*a4d0*/  @!P0 BRA `(.L_x_165) ;  /* 0xfffffffc00f08947 */ /* 0x004fea000383ffff */
[----:B------:R-:W-:Y:S05]  /*a4e0*/  BRA `(.L_x_166) ;  /* 0xffffff9400a07947 */ /* 0x000fea000383ffff */
.L_x_51:
[----:B------:R-:W-:-:S07]  /*a4f0*/  MOV R0, UR5 ;  /* 0x0000000500007c02 */ /* 0x000fce0008000f00 */
.L_x_167:
[----:B-1----:R1:W2:Y:S02]  /*a500*/  SYNCS.PHASECHK.TRANS64.TRYWAIT P0, [R0+URZ], R3 ;  /* 0x00000003000075a7 */ /* 0x0022a400080011ff */
[----:B--2---:R-:W-:Y:S05]  /*a510*/  @!P0 NANOSLEEP.SYNCS 0x989680 ;  /* 0x009896800000895d */ /* 0x004fea0003900000 */
[----:B------:R-:W2:Y:S02]  /*a520*/  @!P0 SYNCS.PHASECHK.TRANS64 P0, [R0+URZ], R3 ;  /* 0x00000003000085a7 */ /* 0x000ea400080010ff */
[----:B--2---:R-:W-:Y:S05]  /*a530*/  @!P0 BRA `(.L_x_167) ;  /* 0xfffffffc00f08947 */ /* 0x004fea000383ffff */
[----:B------:R-:W-:Y:S05]  /*a540*/  BRA `(.L_x_168) ;  /* 0xffffff9400b07947 */ /* 0x000fea000383ffff */
.L_x_52:
[----:B------:R-:W-:-:S07]  /*a550*/  MOV R0, UR5 ;  /* 0x0000000500007c02 */ /* 0x000fce0008000f00 */
.L_x_169:
[----:B-1----:R1:W2:Y:S02]  /*a560*/  SYNCS.PHASECHK.TRANS64.TRYWAIT P0, [R0+URZ], R3 ;  /* 0x00000003000075a7 */ /* 0x0022a400080011ff */
[----:B--2---:R-:W-:Y:S05]  /*a570*/  @!P0 NANOSLEEP.SYNCS 0x989680 ;  /* 0x009896800000895d */ /* 0x004fea0003900000 */
[----:B------:R-:W2:Y:S02]  /*a580*/  @!P0 SYNCS.PHASECHK.TRANS64 P0, [R0+URZ], R3 ;  /* 0x00000003000085a7 */ /* 0x000ea400080010ff */
[----:B--2---:R-:W-:Y:S05]  /*a590*/  @!P0 BRA `(.L_x_169) ;  /* 0xfffffffc00f08947 */ /* 0x004fea000383ffff */
[----:B------:R-:W-:Y:S05]  /*a5a0*/  BRA `(.L_x_170) ;  /* 0xffffff9400c07947 */ /* 0x000fea000383ffff */
.L_x_53:
[----:B------:R-:W-:-:S07]  /*a5b0*/  MOV R0, UR5 ;  /* 0x0000000500007c02 */ /* 0x000fce0008000f00 */
.L_x_171:
[----:B-1----:R1:W2:Y:S02]  /*a5c0*/  SYNCS.PHASECHK.TRANS64.TRYWAIT P0, [R0+URZ], R3 ;  /* 0x00000003000075a7 */ /* 0x0022a400080011ff */
[----:B--2---:R-:W-:Y:S05]  /*a5d0*/  @!P0 NANOSLEEP.SYNCS 0x989680 ;  /* 0x009896800000895d */ /* 0x004fea0003900000 */
[----:B------:R-:W2:Y:S02]  /*a5e0*/  @!P0 SYNCS.PHASECHK.TRANS64 P0, [R0+URZ], R3 ;  /* 0x00000003000085a7 */ /* 0x000ea400080010ff */
[----:B--2---:R-:W-:Y:S05]  /*a5f0*/  @!P0 BRA `(.L_x_171) ;  /* 0xfffffffc00f08947 */ /* 0x004fea000383ffff */
[----:B------:R-:W-:Y:S05]  /*a600*/  BRA `(.L_x_172) ;  /* 0xffffff9400d07947 */ /* 0x000fea000383ffff */
.L_x_54:
[----:B------:R-:W-:-:S07]  /*a610*/  MOV R0, UR5 ;  /* 0x0000000500007c02 */ /* 0x000fce0008000f00 */
.L_x_173:
[----:B-1----:R1:W2:Y:S02]  /*a620*/  SYNCS.PHASECHK.TRANS64.TRYWAIT P0, [R0+URZ], R3 ;  /* 0x00000003000075a7 */ /* 0x0022a400080011ff */
[----:B--2---:R-:W-:Y:S05]  /*a630*/  @!P0 NANOSLEEP.SYNCS 0x989680 ;  /* 0x009896800000895d */ /* 0x004fea0003900000 */
[----:B------:R-:W2:Y:S02]  /*a640*/  @!P0 SYNCS.PHASECHK.TRANS64 P0, [R0+URZ], R3 ;  /* 0x00000003000085a7 */ /* 0x000ea400080010ff */
[----:B--2---:R-:W-:Y:S05]  /*a650*/  @!P0 BRA `(.L_x_173) ;  /* 0xfffffffc00f08947 */ /* 0x004fea000383ffff */
[----:B------:R-:W-:Y:S05]  /*a660*/  BRA `(.L_x_174) ;  /* 0xffffff9400e07947 */ /* 0x000fea000383ffff */
.L_x_55:
[----:B------:R-:W-:-:S07]  /*a670*/  MOV R0, UR5 ;  /* 0x0000000500007c02 */ /* 0x000fce0008000f00 */
.L_x_175:
[----:B-1----:R1:W2:Y:S02]  /*a680*/  SYNCS.PHASECHK.TRANS64.TRYWAIT P0, [R0+URZ], R3 ;  /* 0x00000003000075a7 */ /* 0x0022a400080011ff */
[----:B--2---:R-:W-:Y:S05]  /*a690*/  @!P0 NANOSLEEP.SYNCS 0x989680 ;  /* 0x009896800000895d */ /* 0x004fea0003900000 */
[----:B------:R-:W2:Y:S02]  /*a6a0*/  @!P0 SYNCS.PHASECHK.TRANS64 P0, [R0+URZ], R3 ;  /* 0x00000003000085a7 */ /* 0x000ea400080010ff */
[----:B--2---:R-:W-:Y:S05]  /*a6b0*/  @!P0 BRA `(.L_x_175) ;  /* 0xfffffffc00f08947 */ /* 0x004fea000383ffff */
[----:B------:R-:W-:Y:S05]  /*a6c0*/  BRA `(.L_x_176) ;  /* 0xffffff9400f07947 */ /* 0x000fea000383ffff */
.L_x_56:
[----:B------:R-:W-:-:S07]  /*a6d0*/  MOV R0, UR5 ;  /* 0x0000000500007c02 */ /* 0x000fce0008000f00 */
.L_x_177:
[----:B-1----:R1:W2:Y:S02]  /*a6e0*/  SYNCS.PHASECHK.TRANS64.TRYWAIT P0, [R0+URZ], R3 ;  /* 0x00000003000075a7 */ /* 0x0022a400080011ff */
[----:B--2---:R-:W-:Y:S05]  /*a6f0*/  @!P0 NANOSLEEP.SYNCS 0x989680 ;  /* 0x009896800000895d */ /* 0x004fea0003900000 */
[----:B------:R-:W2:Y:S02]  /*a700*/  @!P0 SYNCS.PHASECHK.TRANS64 P0, [R0+URZ], R3 ;  /* 0x00000003000085a7 */ /* 0x000ea400080010ff */
[----:B--2---:R-:W-:Y:S05]  /*a710*/  @!P0 BRA `(.L_x_177) ;  /* 0xfffffffc00f08947 */ /* 0x004fea000383ffff */
[----:B------:R-:W-:Y:S05]  /*a720*/  BRA `(.L_x_178) ;  /* 0xffffff9800007947 */ /* 0x000fea000383ffff */
.L_x_57:
[----:B------:R-:W-:-:S07]  /*a730*/  MOV R0, UR5 ;  /* 0x0000000500007c02 */ /* 0x000fce0008000f00 */
.L_x_179:
[----:B-1----:R1:W2:Y:S02]  /*a740*/  SYNCS.PHASECHK.TRANS64.TRYWAIT P0, [R0+URZ], R3 ;  /* 0x00000003000075a7 */ /* 0x0022a400080011ff */
[----:B--2---:R-:W-:Y:S05]  /*a750*/  @!P0 NANOSLEEP.SYNCS 0x989680 ;  /* 0x009896800000895d */ /* 0x004fea0003900000 */
[----:B------:R-:W2:Y:S02]  /*a760*/  @!P0 SYNCS.PHASECHK.TRANS64 P0, [R0+URZ], R3 ;  /* 0x00000003000085a7 */ /* 0x000ea400080010ff */
[----:B--2---:R-:W-:Y:S05]  /*a770*/  @!P0 BRA `(.L_x_179) ;  /* 0xfffffffc00f08947 */ /* 0x004fea000383ffff */
[----:B------:R-:W-:Y:S05]  /*a780*/  BRA `(.L_x_180) ;  /* 0xffffff9800107947 */ /* 0x000fea000383ffff */
.L_x_58:
[----:B------:R-:W-:-:S07]  /*a790*/  MOV R0, UR5 ;  /* 0x0000000500007c02 */ /* 0x000fce0008000f00 */
.L_x_181:
[----:B-1----:R1:W2:Y:S02]  /*a7a0*/  SYNCS.PHASECHK.TRANS64.TRYWAIT P0, [R0+URZ], R3 ;  /* 0x00000003000075a7 */ /* 0x0022a400080011ff */
[----:B--2---:R-:W-:Y:S05]  /*a7b0*/  @!P0 NANOSLEEP.SYNCS 0x989680 ;  /* 0x009896800000895d */ /* 0x004fea0003900000 */
[----:B------:R-:W2:Y:S02]  /*a7c0*/  @!P0 SYNCS.PHASECHK.TRANS64 P0, [R0+URZ], R3 ;  /* 0x00000003000085a7 */ /* 0x000ea400080010ff */
[----:B--2---:R-:W-:Y:S05]  /*a7d0*/  @!P0 BRA `(.L_x_181) ;  /* 0xfffffffc00f08947 */ /* 0x004fea000383ffff */
[----:B------:R-:W-:Y:S05]  /*a7e0*/  BRA `(.L_x_182) ;  /* 0xffffff9800207947 */ /* 0x000fea000383ffff */
.L_x_59:
[----:B------:R-:W-:-:S07]  /*a7f0*/  MOV R0, UR5 ;  /* 0x0000000500007c02 */ /* 0x000fce0008000f00 */
.L_x_183:
[----:B-1----:R1:W2:Y:S02]  /*a800*/  SYNCS.PHASECHK.TRANS64.TRYWAIT P0, [R0+URZ], R3 ;  /* 0x00000003000075a7 */ /* 0x0022a400080011ff */
[----:B--2---:R-:W-:Y:S05]  /*a810*/  @!P0 NANOSLEEP.SYNCS 0x989680 ;  /* 0x009896800000895d */ /* 0x004fea0003900000 */
[----:B------:R-:W2:Y:S02]  /*a820*/  @!P0 SYNCS.PHASECHK.TRANS64 P0, [R0+URZ], R3 ;  /* 0x00000003000085a7 */ /* 0x000ea400080010ff */
[----:B--2---:R-:W-:Y:S05]  /*a830*/  @!P0 BRA `(.L_x_183) ;  /* 0xfffffffc00f08947 */ /* 0x004fea000383ffff */
[----:B------:R-:W-:Y:S05]  /*a840*/  BRA `(.L_x_184) ;  /* 0xffffff9800307947 */ /* 0x000fea000383ffff */
.L_x_60:
[----:B------:R-:W-:-:S07]  /*a850*/  MOV R0, UR5 ;  /* 0x0000000500007c02 */ /* 0x000fce0008000f00 */
.L_x_185:
[----:B-1----:R1:W2:Y:S02]  /*a860*/  SYNCS.PHASECHK.TRANS64.TRYWAIT P0, [R0+URZ], R3 ;  /* 0x00000003000075a7 */ /* 0x0022a400080011ff */
[----:B--2---:R-:W-:Y:S05]  /*a870*/  @!P0 NANOSLEEP.SYNCS 0x989680 ;  /* 0x009896800000895d */ /* 0x004fea0003900000 */
[----:B------:R-:W2:Y:S02]  /*a880*/  @!P0 SYNCS.PHASECHK.TRANS64 P0, [R0+URZ], R3 ;  /* 0x00000003000085a7 */ /* 0x000ea400080010ff */
[----:B--2---:R-:W-:Y:S05]  /*a890*/  @!P0 BRA `(.L_x_185) ;  /* 0xfffffffc00f08947 */ /* 0x004fea000383ffff */
[----:B------:R-:W-:Y:S05]  /*a8a0*/  BRA `(.L_x_186) ;  /* 0xffffff9800407947 */ /* 0x000fea000383ffff */
.L_x_61:
[----:B------:R-:W-:-:S07]  /*a8b0*/  MOV R0, UR5 ;  /* 0x0000000500007c02 */ /* 0x000fce0008000f00 */
.L_x_187:
[----:B-1----:R1:W2:Y:S02]  /*a8c0*/  SYNCS.PHASECHK.TRANS64.TRYWAIT P0, [R0+URZ], R3 ;  /* 0x00000003000075a7 */ /* 0x0022a400080011ff */
[----:B--2---:R-:W-:Y:S05]  /*a8d0*/  @!P0 NANOSLEEP.SYNCS 0x989680 ;  /* 0x009896800000895d */ /* 0x004fea0003900000 */
[----:B------:R-:W2:Y:S02]  /*a8e0*/  @!P0 SYNCS.PHASECHK.TRANS64 P0, [R0+URZ], R3 ;  /* 0x00000003000085a7 */ /* 0x000ea400080010ff */
[----:B--2---:R-:W-:Y:S05]  /*a8f0*/  @!P0 BRA `(.L_x_187) ;  /* 0xfffffffc00f08947 */ /* 0x004fea000383ffff */
[----:B------:R-:W-:Y:S05]  /*a900*/  BRA `(.L_x_188) ;  /* 0xffffff9800507947 */ /* 0x000fea000383ffff */
.L_x_62:
[----:B------:R-:W-:-:S07]  /*a910*/  MOV R0, UR5 ;  /* 0x0000000500007c02 */ /* 0x000fce0008000f00 */
.L_x_189:
[----:B-1----:R1:W2:Y:S02]  /*a920*/  SYNCS.PHASECHK.TRANS64.TRYWAIT P0, [R0+URZ], R3 ;  /* 0x00000003000075a7 */ /* 0x0022a400080011ff */
[----:B--2---:R-:W-:Y:S05]  /*a930*/  @!P0 NANOSLEEP.SYNCS 0x989680 ;  /* 0x009896800000895d */ /* 0x004fea0003900000 */
[----:B------:R-:W2:Y:S02]  /*a940*/  @!P0 SYNCS.PHASECHK.TRANS64 P0, [R0+URZ], R3 ;  /* 0x00000003000085a7 */ /* 0x000ea400080010ff */
[----:B--2---:R-:W-:Y:S05]  /*a950*/  @!P0 BRA `(.L_x_189) ;  /* 0xfffffffc00f08947 */ /* 0x004fea000383ffff */
[----:B------:R-:W-:Y:S05]  /*a960*/  BRA `(.L_x_190) ;  /* 0xffffff9800607947 */ /* 0x000fea000383ffff */
.L_x_63:
[----:B------:R-:W-:-:S07]  /*a970*/  MOV R0, UR5 ;  /* 0x0000000500007c02 */ /* 0x000fce0008000f00 */
.L_x_191:
[----:B-1----:R1:W2:Y:S02]  /*a980*/  SYNCS.PHASECHK.TRANS64.TRYWAIT P0, [R0+URZ], R3 ;  /* 0x00000003000075a7 */ /* 0x0022a400080011ff */
[----:B--2---:R-:W-:Y:S05]  /*a990*/  @!P0 NANOSLEEP.SYNCS 0x989680 ;  /* 0x009896800000895d */ /* 0x004fea0003900000 */
[----:B------:R-:W2:Y:S02]  /*a9a0*/  @!P0 SYNCS.PHASECHK.TRANS64 P0, [R0+URZ], R3 ;  /* 0x00000003000085a7 */ /* 0x000ea400080010ff */
[----:B--2---:R-:W-:Y:S05]  /*a9b0*/  @!P0 BRA `(.L_x_191) ;  /* 0xfffffffc00f08947 */ /* 0x004fea000383ffff */
[----:B------:R-:W-:Y:S05]  /*a9c0*/  BRA `(.L_x_192) ;  /* 0xffffff9800707947 */ /* 0x000fea000383ffff */
.L_x_64:
[----:B------:R-:W-:-:S07]  /*a9d0*/  MOV R0, UR5 ;  /* 0x0000000500007c02 */ /* 0x000fce0008000f00 */
.L_x_193:
[----:B-1----:R1:W2:Y:S02]  /*a9e0*/  SYNCS.PHASECHK.TRANS64.TRYWAIT P0, [R0+URZ], R3 ;  /* 0x00000003000075a7 */ /* 0x0022a400080011ff */
[----:B--2---:R-:W-:Y:S05]  /*a9f0*/  @!P0 NANOSLEEP.SYNCS 0x989680 ;  /* 0x009896800000895d */ /* 0x004fea0003900000 */
[----:B------:R-:W2:Y:S02]  /*aa00*/  @!P0 SYNCS.PHASECHK.TRANS64 P0, [R0+URZ], R3 ;  /* 0x00000003000085a7 */ /* 0x000ea400080010ff */
[----:B--2---:R-:W-:Y:S05]  /*aa10*/  @!P0 BRA `(.L_x_193) ;  /* 0xfffffffc00f08947 */ /* 0x004fea000383ffff */
[----:B------:R-:W-:Y:S05]  /*aa20*/  BRA `(.L_x_194) ;  /* 0xffffff9800807947 */ /* 0x000fea000383ffff */
.L_x_65:
[----:B------:R-:W-:-:S07]  /*aa30*/  MOV R0, UR5 ;  /* 0x0000000500007c02 */ /* 0x000fce0008000f00 */
.L_x_195:
[----:B-1----:R1:W2:Y:S02]  /*aa40*/  SYNCS.PHASECHK.TRANS64.TRYWAIT P0, [R0+URZ], R3 ;  /* 0x00000003000075a7 */ /* 0x0022a400080011ff */
[----:B--2---:R-:W-:Y:S05]  /*aa50*/  @!P0 NANOSLEEP.SYNCS 0x989680 ;  /* 0x009896800000895d */ /* 0x004fea0003900000 */
[----:B------:R-:W2:Y:S02]  /*aa60*/  @!P0 SYNCS.PHASECHK.TRANS64 P0, [R0+URZ], R3 ;  /* 0x00000003000085a7 */ /* 0x000ea400080010ff */
[----:B--2---:R-:W-:Y:S05]  /*aa70*/  @!P0 BRA `(.L_x_195) ;  /* 0xfffffffc00f08947 */ /* 0x004fea000383ffff */
[----:B------:R-:W-:Y:S05]  /*aa80*/  BRA `(.L_x_196) ;  /* 0xffffff9800907947 */ /* 0x000fea000383ffff */
.L_x_66:
[----:B------:R-:W-:-:S07]  /*aa90*/  MOV R0, UR5 ;  /* 0x0000000500007c02 */ /* 0x000fce0008000f00 */
.L_x_197:
[----:B-1----:R1:W2:Y:S02]  /*aaa0*/  SYNCS.PHASECHK.TRANS64.TRYWAIT P0, [R0+URZ], R3 ;  /* 0x00000003000075a7 */ /* 0x0022a400080011ff */
[----:B--2---:R-:W-:Y:S05]  /*aab0*/  @!P0 NANOSLEEP.SYNCS 0x989680 ;  /* 0x009896800000895d */ /* 0x004fea0003900000 */
[----:B------:R-:W2:Y:S02]  /*aac0*/  @!P0 SYNCS.PHASECHK.TRANS64 P0, [R0+URZ], R3 ;  /* 0x00000003000085a7 */ /* 0x000ea400080010ff */
[----:B--2---:R-:W-:Y:S05]  /*aad0*/  @!P0 BRA `(.L_x_197) ;  /* 0xfffffffc00f08947 */ /* 0x004fea000383ffff */
[----:B------:R-:W-:Y:S05]  /*aae0*/  BRA `(.L_x_198) ;  /* 0xffffff9800a07947 */ /* 0x000fea000383ffff */
.L_x_69:
[----:B------:R-:W-:-:S07]  /*aaf0*/  MOV R4, UR4 ;  /* 0x0000000400047c02 */ /* 0x000fce0008000f00 */
.L_x_199:
[----:B--2---:R2:W3:Y:S02]  /*ab00*/  SYNCS.PHASECHK.TRANS64.TRYWAIT P1, [R4+URZ+0x258], R7 ;  /* 0x00025807040075a7 */ /* 0x0044e400080211ff */
[----:B---3--:R-:W-:Y:S05]  /*ab10*/  @!P1 NANOSLEEP.SYNCS 0x989680 ;  /* 0x009896800000995d */ /* 0x008fea0003900000 */
[----:B------:R-:W3:Y:S02]  /*ab20*/  @!P1 SYNCS.PHASECHK.TRANS64 P1, [R4+URZ+0x258], R7 ;  /* 0x00025807040095a7 */ /* 0x000ee400080210ff */
[----:B---3--:R-:W-:Y:S05]  /*ab30*/  @!P1 BRA `(.L_x_199) ;  /* 0xfffffffc00f09947 */ /* 0x008fea000383ffff */
[----:B------:R-:W-:Y:S05]  /*ab40*/  BRA `(.L_x_200) ;  /* 0xffffff9c00107947 */ /* 0x000fea000383ffff */
.L_x_70:
[----:B--2---:R-:W-:-:S07]  /*ab50*/  MOV R4, UR4 ;  /* 0x0000000400047c02 */ /* 0x004fce0008000f00 */
.L_x_201:
[----:B--2---:R2:W3:Y:S02]  /*ab60*/  SYNCS.PHASECHK.TRANS64.TRYWAIT P1, [R4+URZ+0x250], R5 ;  /* 0x00025005040075a7 */ /* 0x0044e400080211ff */
[----:B---3--:R-:W-:Y:S05]  /*ab70*/  @!P1 NANOSLEEP.SYNCS 0x989680 ;  /* 0x009896800000995d */ /* 0x008fea0003900000 */
[----:B------:R-:W3:Y:S02]  /*ab80*/  @!P1 SYNCS.PHASECHK.TRANS64 P1, [R4+URZ+0x250], R5 ;  /* 0x00025005040095a7 */ /* 0x000ee400080210ff */
[----:B---3--:R-:W-:Y:S05]  /*ab90*/  @!P1 BRA `(.L_x_201) ;  /* 0xfffffffc00f09947 */ /* 0x008fea000383ffff */
[----:B------:R-:W-:Y:S05]  /*aba0*/  BRA `(.L_x_202) ;  /* 0xffffff9c00187947 */ /* 0x000fea000383ffff */
.L_x_78:
[----:B------:R-:W-:-:S07]  /*abb0*/  MOV R0, UR15 ;  /* 0x0000000f00007c02 */ /* 0x000fce0008000f00 */
.L_x_203:
[----:B-1----:R1:W2:Y:S02]  /*abc0*/  SYNCS.PHASECHK.TRANS64.TRYWAIT P0, [R0+URZ+0x250], R5 ;  /* 0x00025005000075a7 */ /* 0x0022a400080011ff */
[----:B--2---:R-:W-:Y:S05]  /*abd0*/  @!P0 NANOSLEEP.SYNCS 0x989680 ;  /* 0x009896800000895d */ /* 0x004fea0003900000 */
[----:B------:R-:W2:Y:S02]  /*abe0*/  @!P0 SYNCS.PHASECHK.TRANS64 P0, [R0+URZ+0x250], R5 ;  /* 0x00025005000085a7 */ /* 0x000ea400080010ff */
[----:B--2---:R-:W-:Y:S05]  /*abf0*/  @!P0 BRA `(.L_x_203) ;  /* 0xfffffffc00f08947 */ /* 0x004fea000383ffff */
[----:B------:R-:W-:Y:S05]  /*ac00*/  BRA `(.L_x_204) ;  /* 0xffffffa000807947 */ /* 0x000fea000383ffff */
.L_x_79:
[----:B------:R-:W-:-:S07]  /*ac10*/  MOV R5, UR19 ;  /* 0x0000001300057c02 */ /* 0x000fce0008000f00 */
.L_x_205:
[----:B-1----:R1:W2:Y:S02]  /*ac20*/  SYNCS.PHASECHK.TRANS64.TRYWAIT P0, [R5+URZ+0x270], R0 ;  /* 0x00027000050075a7 */ /* 0x0022a400080011ff */
[----:B--2---:R-:W-:Y:S05]  /*ac30*/  @!P0 NANOSLEEP.SYNCS 0x989680 ;  /* 0x009896800000895d */ /* 0x004fea0003900000 */
[----:B------:R-:W2:Y:S02]  /*ac40*/  @!P0 SYNCS.PHASECHK.TRANS64 P0, [R5+URZ+0x270], R0 ;  /* 0x00027000050085a7 */ /* 0x000ea400080010ff */
[----:B--2---:R-:W-:Y:S05]  /*ac50*/  @!P0 BRA `(.L_x_205) ;  /* 0xfffffffc00f08947 */ /* 0x004fea000383ffff */
[----:B------:R-:W-:Y:S05]  /*ac60*/  BRA `(.L_x_206) ;  /* 0xffffffa0009c7947 */ /* 0x000fea000383ffff */
.L_x_82:
[----:B-1----:R-:W-:Y:S07]  /*ac70*/  MOV R0, UR11 ;  /* 0x0000000b00007c02 */ /* 0x002fee0008000f00 */
.L_x_207:
[----:B-1----:R1:W2:Y:S02]  /*ac80*/  SYNCS.PHASECHK.TRANS64.TRYWAIT P0, [R0+URZ], R5 ;  /* 0x00000005000075a7 */ /* 0x0022a400080011ff */
[----:B--2---:R-:W-:Y:S05]  /*ac90*/  @!P0 NANOSLEEP.SYNCS 0x989680 ;  /* 0x009896800000895d */ /* 0x004fea0003900000 */
[----:B------:R-:W2:Y:S02]  /*aca0*/  @!P0 SYNCS.PHASECHK.TRANS64 P0, [R0+URZ], R5 ;  /* 0x00000005000085a7 */ /* 0x000ea400080010ff */
[----:B--2---:R-:W-:Y:S05]  /*acb0*/  @!P0 BRA `(.L_x_207) ;  /* 0xfffffffc00f08947 */ /* 0x004fea000383ffff */
[----:B------:R-:W-:Y:S05]  /*acc0*/  BRA `(.L_x_81) ;  /* 0xffffffa000cc7947 */ /* 0x000fea000383ffff */
.L_x_85:
[----:B------:R-:W-:-:S07]  /*acd0*/  MOV R0, UR4 ;  /* 0x0000000400007c02 */ /* 0x000fce0008000f00 */
.L_x_208:
[----:B-1----:R1:W3:Y:S02]  /*ace0*/  SYNCS.PHASECHK.TRANS64.TRYWAIT P0, [R0+URZ], R3 ;  /* 0x00000003000075a7 */ /* 0x0022e400080011ff */
[----:B---3--:R-:W-:Y:S05]  /*acf0*/  @!P0 NANOSLEEP.SYNCS 0x989680 ;  /* 0x009896800000895d */ /* 0x008fea0003900000 */
[----:B------:R-:W3:Y:S02]  /*ad00*/  @!P0 SYNCS.PHASECHK.TRANS64 P0, [R0+URZ], R3 ;  /* 0x00000003000085a7 */ /* 0x000ee400080010ff */
[----:B---3--:R-:W-:Y:S05]  /*ad10*/  @!P0 BRA `(.L_x_208) ;  /* 0xfffffffc00f08947 */ /* 0x008fea000383ffff */
[----:B------:R-:W-:Y:S05]  /*ad20*/  BRA `(.L_x_209) ;  /* 0xffffffa400747947 */ /* 0x000fea000383ffff */
.L_x_86:
[----:B------:R-:W-:-:S07]  /*ad30*/  MOV R0, UR4 ;  /* 0x0000000400007c02 */ /* 0x000fce0008000f00 */
.L_x_210:
[----:B-1----:R1:W2:Y:S02]  /*ad40*/  SYNCS.PHASECHK.TRANS64.TRYWAIT P0, [R0+URZ], R3 ;  /* 0x00000003000075a7 */ /* 0x0022a400080011ff */
[----:B--2---:R-:W-:Y:S05]  /*ad50*/  @!P0 NANOSLEEP.SYNCS 0x989680 ;  /* 0x009896800000895d */ /* 0x004fea0003900000 */
[----:B------:R-:W2:Y:S02]  /*ad60*/  @!P0 SYNCS.PHASECHK.TRANS64 P0, [R0+URZ], R3 ;  /* 0x00000003000085a7 */ /* 0x000ea400080010ff */
[----:B--2---:R-:W-:Y:S05]  /*ad70*/  @!P0 BRA `(.L_x_210) ;  /* 0xfffffffc00f08947 */ /* 0x004fea000383ffff */
[----:B------:R-:W-:Y:S05]  /*ad80*/  BRA `(.L_x_211) ;  /* 0xffffffa400807947 */ /* 0x000fea000383ffff */
.L_x_91:
[----:B------:R-:W-:Y:S07]  /*ad90*/  MOV R0, UR22 ;  /* 0x0000001600007c02 */ /* 0x000fee0008000f00 */
.L_x_212:
[----:B-1----:R1:W2:Y:S02]  /*ada0*/  SYNCS.PHASECHK.TRANS64.TRYWAIT P0, [R0+URZ+0x250], R3 ;  /* 0x00025003000075a7 */ /* 0x0022a400080011ff */
[----:B--2---:R-:W-:Y:S05]  /*adb0*/  @!P0 NANOSLEEP.SYNCS 0x989680 ;  /* 0x009896800000895d */ /* 0x004fea0003900000 */
[----:B------:R-:W2:Y:S02]  /*adc0*/  @!P0 SYNCS.PHASECHK.TRANS64 P0, [R0+URZ+0x250], R3 ;  /* 0x00025003000085a7 */ /* 0x000ea400080010ff */
[----:B--2---:R-:W-:Y:S05]  /*add0*/  @!P0 BRA `(.L_x_212) ;  /* 0xfffffffc00f08947 */ /* 0x004fea000383ffff */
[----:B------:R-:W-:Y:S05]  /*ade0*/  BRA `(.L_x_213) ;  /* 0xffffffac00547947 */ /* 0x000fea000383ffff */
.L_x_94:
[----:B------:R-:W-:Y:S07]  /*adf0*/  MOV R3, UR22 ;  /* 0x0000001600037c02 */ /* 0x000fee0008000f00 */
.L_x_214:
[----:B-1----:R1:W2:Y:S02]  /*ae00*/  SYNCS.PHASECHK.TRANS64.TRYWAIT P1, [R3+URZ+0x248], R12 ;  /* 0x0002480c030075a7 */ /* 0x0022a400080211ff */
[----:B--2---:R-:W-:Y:S05]  /*ae10*/  @!P1 NANOSLEEP.SYNCS 0x989680 ;  /* 0x009896800000995d */ /* 0x004fea0003900000 */
[----:B------:R-:W2:Y:S02]  /*ae20*/  @!P1 SYNCS.PHASECHK.TRANS64 P1, [R3+URZ+0x248], R12 ;  /* 0x0002480c030095a7 */ /* 0x000ea400080210ff */
[----:B--2---:R-:W-:Y:S05]  /*ae30*/  @!P1 BRA `(.L_x_214) ;  /* 0xfffffffc00f09947 */ /* 0x004fea000383ffff */
[----:B------:R-:W-:Y:S05]  /*ae40*/  BRA `(.L_x_93) ;  /* 0xffffffb000b07947 */ /* 0x000fea000383ffff */
.L_x_97:
[----:B------:R-:W-:Y:S07]  /*ae50*/  MOV R0, UR22 ;  /* 0x0000001600007c02 */ /* 0x000fee0008000f00 */
.L_x_215:
[----:B-1----:R1:W2:Y:S02]  /*ae60*/  SYNCS.PHASECHK.TRANS64.TRYWAIT P1, [R0+URZ+0x230], R9 ;  /* 0x00023009000075a7 */ /* 0x0022a400080211ff */
[----:B--2---:R-:W-:Y:S05]  /*ae70*/  @!P1 NANOSLEEP.SYNCS 0x989680 ;  /* 0x009896800000995d */ /* 0x004fea0003900000 */
[----:B------:R-:W2:Y:S02]  /*ae80*/  @!P1 SYNCS.PHASECHK.TRANS64 P1, [R0+URZ+0x230], R9 ;  /* 0x00023009000095a7 */ /* 0x000ea400080210ff */
[----:B--2---:R-:W-:Y:S05]  /*ae90*/  @!P1 BRA `(.L_x_215) ;  /* 0xfffffffc00f09947 */ /* 0x004fea000383ffff */
[----:B------:R-:W-:Y:S05]  /*aea0*/  BRA `(.L_x_216) ;  /* 0xffffffb800207947 */ /* 0x000fea000383ffff */
.L_x_98:
[----:B------:R-:W-:Y:S07]  /*aeb0*/  MOV R0, UR22 ;  /* 0x0000001600007c02 */ /* 0x000fee0008000f00 */
.L_x_217:
[----:B-1----:R1:W2:Y:S02]  /*aec0*/  SYNCS.PHASECHK.TRANS64.TRYWAIT P0, [R0+URZ+0x238], R9 ;  /* 0x00023809000075a7 */ /* 0x0022a400080011ff */
[----:B--2---:R-:W-:Y:S05]  /*aed0*/  @!P0 NANOSLEEP.SYNCS 0x989680 ;  /* 0x009896800000895d */ /* 0x004fea0003900000 */
[----:B------:R-:W2:Y:S02]  /*aee0*/  @!P0 SYNCS.PHASECHK.TRANS64 P0, [R0+URZ+0x238], R9 ;  /* 0x00023809000085a7 */ /* 0x000ea400080010ff */
[----:B--2---:R-:W-:Y:S05]  /*aef0*/  @!P0 BRA `(.L_x_217) ;  /* 0xfffffffc00f08947 */ /* 0x004fea000383ffff */
[----:B------:R-:W-:Y:S05]  /*af00*/  BRA `(.L_x_218) ;  /* 0xffffffb800687947 */ /* 0x000fea000383ffff */
.L_x_100:
[----:B------:R-:W-:-:S07]  /*af10*/  MOV R0, UR22 ;  /* 0x0000001600007c02 */ /* 0x000fce0008000f00 */
.L_x_219:
[----:B--2---:R2:W3:Y:S02]  /*af20*/  SYNCS.PHASECHK.TRANS64.TRYWAIT P0, [R0+URZ+0x230], R3 ;  /* 0x00023003000075a7 */ /* 0x0044e400080011ff */
[----:B---3--:R-:W-:Y:S05]  /*af30*/  @!P0 NANOSLEEP.SYNCS 0x989680 ;  /* 0x009896800000895d */ /* 0x008fea0003900000 */
[----:B------:R-:W3:Y:S02]  /*af40*/  @!P0 SYNCS.PHASECHK.TRANS64 P0, [R0+URZ+0x230], R3 ;  /* 0x00023003000085a7 */ /* 0x000ee400080010ff */
[----:B---3--:R-:W-:Y:S05]  /*af50*/  @!P0 BRA `(.L_x_219) ;  /* 0xfffffffc00f08947 */ /* 0x008fea000383ffff */
[----:B------:R-:W-:Y:S05]  /*af60*/  BRA `(.L_x_220) ;  /* 0xffffffb800c07947 */ /* 0x000fea000383ffff */
.L_x_102:
[----:B------:R-:W-:Y:S07]  /*af70*/  MOV R0, UR49 ;  /* 0x0000003100007c02 */ /* 0x000fee0008000f00 */
.L_x_221:
[----:B-1----:R1:W2:Y:S02]  /*af80*/  SYNCS.PHASECHK.TRANS64.TRYWAIT P0, [R0+URZ+0x250], R3 ;  /* 0x00025003000075a7 */ /* 0x0022a400080011ff */
[----:B--2---:R-:W-:Y:S05]  /*af90*/  @!P0 NANOSLEEP.SYNCS 0x989680 ;  /* 0x009896800000895d */ /* 0x004fea0003900000 */
[----:B------:R-:W2:Y:S02]  /*afa0*/  @!P0 SYNCS.PHASECHK.TRANS64 P0, [R0+URZ+0x250], R3 ;  /* 0x00025003000085a7 */ /* 0x000ea400080010ff */
[----:B--2---:R-:W-:Y:S05]  /*afb0*/  @!P0 BRA `(.L_x_221) ;  /* 0xfffffffc00f08947 */ /* 0x004fea000383ffff */
[----:B------:R-:W-:Y:S05]  /*afc0*/  BRA `(.L_x_222) ;  /* 0xffffffbc00a07947 */ /* 0x000fea000383ffff */
.L_x_113:
[----:B---3--:R3:W1:Y:S02]  /*afd0*/  SYNCS.PHASECHK.TRANS64.TRYWAIT P1, [R0+URZ+0x220], R3 ;  /* 0x00022003000075a7 */ /* 0x00866400080211ff */
[----:B-1----:R-:W-:Y:S05]  /*afe0*/  @!P1 NANOSLEEP.SYNCS 0x989680 ;  /* 0x009896800000995d */ /* 0x002fea0003900000 */
[----:B------:R-:W1:Y:S02]  /*aff0*/  @!P1 SYNCS.PHASECHK.TRANS64 P1, [R0+URZ+0x220], R3 ;  /* 0x00022003000095a7 */ /* 0x000e6400080210ff */
[----:B-1----:R-:W-:Y:S05]  /*b000*/  @!P1 BRA `(.L_x_113) ;  /* 0xfffffffc00f09947 */ /* 0x002fea000383ffff */
[----:B------:R-:W-:Y:S05]  /*b010*/  BRA `(.L_x_112) ;  /* 0xffffffd000887947 */ /* 0x000fea000383ffff */
.L_x_115:
[----:B----4-:R4:W1:Y:S02]  /*b020*/  SYNCS.PHASECHK.TRANS64.TRYWAIT P0, [R103+URZ+0x260], R4 ;  /* 0x00026004670075a7 */ /* 0x01086400080011ff */
[----:B-1----:R-:W-:Y:S05]  /*b030*/  @!P0 NANOSLEEP.SYNCS 0x989680 ;  /* 0x009896800000895d */ /* 0x002fea0003900000 */
[----:B------:R-:W1:Y:S02]  /*b040*/  @!P0 SYNCS.PHASECHK.TRANS64 P0, [R103+URZ+0x260], R4 ;  /* 0x00026004670085a7 */ /* 0x000e6400080010ff */
[----:B-1----:R-:W-:Y:S05]  /*b050*/  @!P0 BRA `(.L_x_115) ;  /* 0xfffffffc00f08947 */ /* 0x002fea000383ffff */
[----:B------:R-:W-:Y:S05]  /*b060*/  BRA `(.L_x_114) ;  /* 0xffffffd000d87947 */ /* 0x000fea000383ffff */
.L_x_124:
[----:B---3--:R3:W4:Y:S02]  /*b070*/  SYNCS.PHASECHK.TRANS64.TRYWAIT P0, [R111+URZ+0x220], R4 ;  /* 0x000220046f0075a7 */ /* 0x00872400080011ff */
[----:B----4-:R-:W-:Y:S05]  /*b080*/  @!P0 NANOSLEEP.SYNCS 0x989680 ;  /* 0x009896800000895d */ /* 0x010fea0003900000 */
[----:B------:R-:W4:Y:S02]  /*b090*/  @!P0 SYNCS.PHASECHK.TRANS64 P0, [R111+URZ+0x220], R4 ;  /* 0x000220046f0085a7 */ /* 0x000f2400080010ff */
[----:B----4-:R-:W-:Y:S05]  /*b0a0*/  @!P0 BRA `(.L_x_124) ;  /* 0xfffffffc00f08947 */ /* 0x010fea000383ffff */
[----:B------:R-:W-:Y:S05]  /*b0b0*/  BRA `(.L_x_123) ;  /* 0xffffffdc00d47947 */ /* 0x000fea000383ffff */
        .weak           $__internal_0_$__cuda_sm10x_tcgen05_guardrail_trap_col_being_dealloced_not_returned_by_alloc
        .type           $__internal_0_$__cuda_sm10x_tcgen05_guardrail_trap_col_being_dealloced_not_returned_by_alloc,@function
        .size           $__internal_0_$__cuda_sm10x_tcgen05_guardrail_trap_col_being_dealloced_not_returned_by_alloc,($__internal_1_$__cuda_sm10x_tcgen05_guardrail_trap_phase_invalid_during_alloc - $__internal_0_$__cuda_sm10x_tcgen05_guardrail_trap_col_being_dealloced_not_returned_by_alloc)
$__internal_0_$__cuda_sm10x_tcgen05_guardrail_trap_col_being_dealloced_not_returned_by_alloc:
[----:B------:R-:W-:Y:S05]  /*b0c0*/  BPT.TRAP 0x1 ;  /* 0x000000040000795c */ /* 0x000fea0000300000 */
[----:B------:R-:W-:-:S04]  /*b0d0*/  HFMA2 R3, -RZ, RZ, 0, 0 ;  /* 0x00000000ff037431 */ /* 0x000fc800000001ff */
[----:B------:R-:W-:Y:S05]  /*b0e0*/  RET.REL.NODEC R2 `(_ZN7cutlass13device_kernelINS_4conv6kernel13ConvUniversalINS1_16ConvProblemShapeILNS1_8OperatorE2ELi3EEENS1_10collective14CollectiveConvINS1_47MainloopSm100TmaUmmaWarpSpecializedImplicitGemmILS5_2ELi34ELi3ELi1ELi2EN4cute5tupleIJNSA_1CILi1EEESD_SD_EEEEENSB_IJNSC_ILi64EEENSB_IJNSC_ILi128EEEEEENSB_IJNSC_ILi32EEEEEEEEENS_12float_e4m3_tESM_NSA_8TiledMMAINSA_8MMA_AtomIJNSA_10MMA_TraitsINSA_19SM100_MMA_F8F6F4_SSEJSM_SM_fSG_SH_NSA_17integral_constantINSA_4UMMA5MajorELST_1EEESU_NSR_INSS_7ScaleInELSV_0EEESW_EEEEEENSA_6LayoutISE_NSB_IJNSC_ILi0EEES10_S10_EEEEENSB_IJNSA_10UnderscoreES13_S13_EEEEENS7_6detail27Sm100ImplicitGemmTileTraitsINSA_13SM90_TMA_LOADENSA_14ComposedLayoutINSA_7SwizzleILi2ELi4ELi3EEENSA_18smem_ptr_flag_bitsILi8EEENSZ_INSB_IJSG_NSC_ILi8EEEEEENSB_IJSD_SG_EEEEEEEvEENS17_INSA_20SM90_TMA_LOAD_IM2COLENS19_INS1A_ILi3ELi4ELi3EEES1D_NSZ_INSB_IJSH_S1E_EEENSB_IJSD_SH_EEEEEEEvEEEENS_8epilogue10collective18CollectiveEpilogueINS1S_23Sm100TmaWarpSpecializedILi2ELi2ELi32ELb0ELb0EEEJSL_NSB_IJNSZ_ISG_SD_EES1X_EEESM_NSB_IJlNSB_IJSD_lllEEES10_EEESM_S20_NS1S_6fusion15FusionCallbacksIS1W_NS21_17LinearCombinationISM_fSM_fLNS_15FloatRoundStyleE2EEESL_S1Y_JEEENSA_5SM1004TMEM4LOAD26SM100_TMEM_LOAD_16dp32b32xES18_NS19_IS1B_S1D_NSZ_INSB_IJS1E_SG_EEENSB_IJSG_SD_EEEEEEENSA_39AutoVectorizingCopyWithAssumedAlignmentILi128EEENSA_14SM90_TMA_STOREES2E_S2G_S2G_EEEvvEEEEvNT_6ParamsE) ;  /* 0xffffff4c02c47950 */ /* 0x000fea0003c3ffff */
        .weak           $__internal_1_$__cuda_sm10x_tcgen05_guardrail_trap_phase_invalid_during_alloc
        .type           $__internal_1_$__cuda_sm10x_tcgen05_guardrail_trap_phase_invalid_during_alloc,@function
        .size           $__internal_1_$__cuda_sm10x_tcgen05_guardrail_trap_phase_invalid_during_alloc,($__internal_2_$__cuda_sm10x_tcgen05_guardrail_trap_unallocated_columns_being_dealloced - $__internal_1_$__cuda_sm10x_tcgen05_guardrail_trap_phase_invalid_during_alloc)
$__internal_1_$__cuda_sm10x_tcgen05_guardrail_trap_phase_invalid_during_alloc:
[----:B------:R-:W-:Y:S05]  /*b0f0*/  BPT.TRAP 0x1 ;  /* 0x000000040000795c */ /* 0x000fea0000300000 */
[----:B------:R-:W-:-:S04]  /*b100*/  MOV R3, 0x0 ;  /* 0x0000000000037802 */ /* 0x000fc80000000f00 */
[----:B------:R-:W-:Y:S05]  /*b110*/  RET.REL.NODEC R2 `(_ZN7cutlass13device_kernelINS_4conv6kernel13ConvUniversalINS1_16ConvProblemShapeILNS1_8OperatorE2ELi3EEENS1_10collective14CollectiveConvINS1_47MainloopSm100TmaUmmaWarpSpecializedImplicitGemmILS5_2ELi34ELi3ELi1ELi2EN4cute5tupleIJNSA_1CILi1EEESD_SD_EEEEENSB_IJNSC_ILi64EEENSB_IJNSC_ILi128EEEEEENSB_IJNSC_ILi32EEEEEEEEENS_12float_e4m3_tESM_NSA_8TiledMMAINSA_8MMA_AtomIJNSA_10MMA_TraitsINSA_19SM100_MMA_F8F6F4_SSEJSM_SM_fSG_SH_NSA_17integral_constantINSA_4UMMA5MajorELST_1EEESU_NSR_INSS_7ScaleInELSV_0EEESW_EEEEEENSA_6LayoutISE_NSB_IJNSC_ILi0EEES10_S10_EEEEENSB_IJNSA_10UnderscoreES13_S13_EEEEENS7_6detail27Sm100ImplicitGemmTileTraitsINSA_13SM90_TMA_LOADENSA_14ComposedLayoutINSA_7SwizzleILi2ELi4ELi3EEENSA_18smem_ptr_flag_bitsILi8EEENSZ_INSB_IJSG_NSC_ILi8EEEEEENSB_IJSD_SG_EEEEEEEvEENS17_INSA_20SM90_TMA_LOAD_IM2COLENS19_INS1A_ILi3ELi4ELi3EEES1D_NSZ_INSB_IJSH_S1E_EEENSB_IJSD_SH_EEEEEEEvEEEENS_8epilogue10collective18CollectiveEpilogueINS1S_23Sm100TmaWarpSpecializedILi2ELi2ELi32ELb0ELb0EEEJSL_NSB_IJNSZ_ISG_SD_EES1X_EEESM_NSB_IJlNSB_IJSD_lllEEES10_EEESM_S20_NS1S_6fusion15FusionCallbacksIS1W_NS21_17LinearCombinationISM_fSM_fLNS_15FloatRoundStyleE2EEESL_S1Y_JEEENSA_5SM1004TMEM4LOAD26SM100_TMEM_LOAD_16dp32b32xES18_NS19_IS1B_S1D_NSZ_INSB_IJS1E_SG_EEENSB_IJSG_SD_EEEEEEENSA_39AutoVectorizingCopyWithAssumedAlignmentILi128EEENSA_14SM90_TMA_STOREES2E_S2G_S2G_EEEvvEEEEvNT_6ParamsE) ;  /* 0xffffff4c02b87950 */ /* 0x000fea0003c3ffff */
        .weak           $__internal_2_$__cuda_sm10x_tcgen05_guardrail_trap_unallocated_columns_being_dealloced
        .type           $__internal_2_$__cuda_sm10x_tcgen05_guardrail_trap_unallocated_columns_being_dealloced,@function
        .size           $__internal_2_$__cuda_sm10x_tcgen05_guardrail_trap_unallocated_columns_being_dealloced,(.L_x_224 - $__internal_2_$__cuda_sm10x_tcgen05_guardrail_trap_unallocated_columns_being_dealloced)
$__internal_2_$__cuda_sm10x_tcgen05_guardrail_trap_unallocated_columns_being_dealloced:
[----:B------:R-:W-:Y:S05]  /*b120*/  BPT.TRAP 0x1 ;  /* 0x000000040000795c */ /* 0x000fea0000300000 */
[----:B------:R-:W-:-:S04]  /*b130*/  HFMA2 R3, -RZ, RZ, 0, 0 ;  /* 0x00000000ff037431 */ /* 0x000fc800000001ff */
[----:B------:R-:W-:Y:S05]  /*b140*/  RET.REL.NODEC R2 `(_ZN7cutlass13device_kernelINS_4conv6kernel13ConvUniversalINS1_16ConvProblemShapeILNS1_8OperatorE2ELi3EEENS1_10collective14CollectiveConvINS1_47MainloopSm100TmaUmmaWarpSpecializedImplicitGemmILS5_2ELi34ELi3ELi1ELi2EN4cute5tupleIJNSA_1CILi1EEESD_SD_EEEEENSB_IJNSC_ILi64EEENSB_IJNSC_ILi128EEEEEENSB_IJNSC_ILi32EEEEEEEEENS_12float_e4m3_tESM_NSA_8TiledMMAINSA_8MMA_AtomIJNSA_10MMA_TraitsINSA_19SM100_MMA_F8F6F4_SSEJSM_SM_fSG_SH_NSA_17integral_constantINSA_4UMMA5MajorELST_1EEESU_NSR_INSS_7ScaleInELSV_0EEESW_EEEEEENSA_6LayoutISE_NSB_IJNSC_ILi0EEES10_S10_EEEEENSB_IJNSA_10UnderscoreES13_S13_EEEEENS7_6detail27Sm100ImplicitGemmTileTraitsINSA_13SM90_TMA_LOADENSA_14ComposedLayoutINSA_7SwizzleILi2ELi4ELi3EEENSA_18smem_ptr_flag_bitsILi8EEENSZ_INSB_IJSG_NSC_ILi8EEEEEENSB_IJSD_SG_EEEEEEEvEENS17_INSA_20SM90_TMA_LOAD_IM2COLENS19_INS1A_ILi3ELi4ELi3EEES1D_NSZ_INSB_IJSH_S1E_EEENSB_IJSD_SH_EEEEEEEvEEEENS_8epilogue10collective18CollectiveEpilogueINS1S_23Sm100TmaWarpSpecializedILi2ELi2ELi32ELb0ELb0EEEJSL_NSB_IJNSZ_ISG_SD_EES1X_EEESM_NSB_IJlNSB_IJSD_lllEEES10_EEESM_S20_NS1S_6fusion15FusionCallbacksIS1W_NS21_17LinearCombinationISM_fSM_fLNS_15FloatRoundStyleE2EEESL_S1Y_JEEENSA_5SM1004TMEM4LOAD26SM100_TMEM_LOAD_16dp32b32xES18_NS19_IS1B_S1D_NSZ_INSB_IJS1E_SG_EEENSB_IJSG_SD_EEEEEEENSA_39AutoVectorizingCopyWithAssumedAlignmentILi128EEENSA_14SM90_TMA_STOREES2E_S2G_S2G_EEEvvEEEEvNT_6ParamsE) ;  /* 0xffffff4c02ac7950 */ /* 0x000fea0003c3ffff */
.L_x_223:
[----:B------:R-:W-:-:S00]  /*b150*/  BRA `(.L_x_223) ;  /* 0xfffffffc00fc7947 */ /* 0x000fc0000383ffff */
[----:B------:R-:W-:-:S00]  /*b160*/  NOP ;  /* 0x0000000000007918 */ /* 0x000fc00000000000 */
        /* <DEDUP_REMOVED lines=9> */
.L_x_224:


//--------------------- .nv.global.init           --------------------------
	.section	.nv.global.init,"aw",@progbits
.nv.global.init:
	.type		$str$29,@object
	.size		$str$29,($str$30 - $str$29)
$str$29:
        /*0000*/ 	.byte	0x28, 0x61, 0x64, 0x64, 0x72, 0x65, 0x73, 0x73, 0x20, 0x26, 0x20, 0x6d, 0x61, 0x73, 0x6b, 0x29
        /*0010*/ 	.byte	0x20, 0x3d, 0x3d, 0x20, 0x30, 0x00
	.type		$str$30,@object
	.size		$str$30,($str$28 - $str$30)
$str$30:
        /*0016*/ 	.byte	0x2f, 0x74, 0x6d, 0x70, 0x2f, 0x63, 0x75, 0x74, 0x6c, 0x61, 0x73, 0x73, 0x5f, 0x73, 0x77, 0x65
        /*0026*/ 	.byte	0x65, 0x70, 0x5f, 0x73, 0x72, 0x63, 0x2f, 0x69, 0x6e, 0x63, 0x6c, 0x75, 0x64, 0x65, 0x2f, 0x63
        /*0036*/ 	.byte	0x75, 0x74, 0x65, 0x2f, 0x70, 0x6f, 0x69, 0x6e, 0x74, 0x65, 0x72, 0x5f, 0x66, 0x6c, 0x61, 0x67
        /*0046*/ 	.byte	0x67, 0x65, 0x64, 0x2e, 0x68, 0x70, 0x70, 0x00
	.type		$str$28,@object
	.size		$str$28,($str$27 - $str$28)
$str$28:
        /*004e*/ 	.byte	0x2f, 0x74, 0x6d, 0x70, 0x2f, 0x63, 0x75, 0x74, 0x6c, 0x61, 0x73, 0x73, 0x5f, 0x73, 0x77, 0x65
        /*005e*/ 	.byte	0x65, 0x70, 0x5f, 0x73, 0x72, 0x63, 0x2f, 0x69, 0x6e, 0x63, 0x6c, 0x75, 0x64, 0x65, 0x2f, 0x63
        /*006e*/ 	.byte	0x75, 0x74, 0x65, 0x2f, 0x61, 0x74, 0x6f, 0x6d, 0x2f, 0x63, 0x6f, 0x70, 0x79, 0x5f, 0x74, 0x72
        /*007e*/ 	.byte	0x61, 0x69, 0x74, 0x73, 0x5f, 0x73, 0x6d, 0x31, 0x30, 0x30, 0x2e, 0x68, 0x70, 0x70, 0x00
	.type		$str$27,@object
	.size		$str$27,(__unnamed_1 - $str$27)
$str$27:
        /*008d*/ 	.byte	0x28, 0x28, 0x75, 0x69, 0x6e, 0x74, 0x33, 0x32, 0x5f, 0x74, 0x28, 0x74, 0x68, 0x72, 0x65, 0x61
        /*009d*/ 	.byte	0x64, 0x49, 0x64, 0x78, 0x2e, 0x78, 0x29, 0x20, 0x2f, 0x20, 0x33, 0x32, 0x29, 0x20, 0x25, 0x20
        /*00ad*/ 	.byte	0x34, 0x29, 0x20, 0x3d, 0x3d, 0x20, 0x28, 0x28, 0x28, 0x74, 0x6d, 0x65, 0x6d, 0x5f, 0x61, 0x64
        /*00bd*/ 	.byte	0x64, 0x72, 0x20, 0x3e, 0x3e, 0x20, 0x31, 0x36, 0x29, 0x20, 0x2f, 0x20, 0x33, 0x32, 0x29, 0x20
        /*00cd*/ 	.byte	0x25, 0x20, 0x34, 0x29, 0x00
	.type		__unnamed_1,@object
	.size		__unnamed_1,(__unnamed_2 - __unnamed_1)
__unnamed_1:
        /*00d2*/ 	.byte	0x61, 0x75, 0x74, 0x6f, 0x20, 0x63, 0x75, 0x74, 0x65, 0x3a, 0x3a, 0x61, 0x73, 0x5f, 0x70, 0x6f
        /* <DEDUP_REMOVED lines=24> */
        /*0262*/ 	.byte	0x3c, 0x34, 0x30, 0x39, 0x36, 0x3e, 0x3e, 0x3e, 0x3e, 0x5d, 0x00
	.type		__unnamed_2,@object
	.size		__unnamed_2,(.L_2 - __unnamed_2)
__unnamed_2:
        /* <DEDUP_REMOVED lines=40> */
        /*04ed*/ 	.byte	0x74, 0x65, 0x3a, 0x3a, 0x43, 0x3c, 0x30, 0x3e, 0x3e, 0x3e, 0x3e, 0x5d, 0x00
.L_2:


//--------------------- .nv.shared._ZN7cutlass13device_kernelINS_4conv6kernel13ConvUniversalINS1_16ConvProblemShapeILNS1_8OperatorE2ELi3EEENS1_10collective14CollectiveConvINS1_47MainloopSm100TmaUmmaWarpSpecializedImplicitGemmILS5_2ELi34ELi3ELi1ELi2EN4cute5tupleIJNSA_1CILi1EEESD_SD_EEEEENSB_IJNSC_ILi64EEENSB_IJNSC_ILi128EEEEEENSB_IJNSC_ILi32EEEEEEEEENS_12float_e4m3_tESM_NSA_8TiledMMAINSA_8MMA_AtomIJNSA_10MMA_TraitsINSA_19SM100_MMA_F8F6F4_SSEJSM_SM_fSG_SH_NSA_17integral_constantINSA_4UMMA5MajorELST_1EEESU_NSR_INSS_7ScaleInELSV_0EEESW_EEEEEENSA_6LayoutISE_NSB_IJNSC_ILi0EEES10_S10_EEEEENSB_IJNSA_10UnderscoreES13_S13_EEEEENS7_6detail27Sm100ImplicitGemmTileTraitsINSA_13SM90_TMA_LOADENSA_14ComposedLayoutINSA_7SwizzleILi2ELi4ELi3EEENSA_18smem_ptr_flag_bitsILi8EEENSZ_INSB_IJSG_NSC_ILi8EEEEEENSB_IJSD_SG_EEEEEEEvEENS17_INSA_20SM90_TMA_LOAD_IM2COLENS19_INS1A_ILi3ELi4ELi3EEES1D_NSZ_INSB_IJSH_S1E_EEENSB_IJSD_SH_EEEEEEEvEEEENS_8epilogue10collective18CollectiveEpilogueINS1S_23Sm100TmaWarpSpecializedILi2ELi2ELi32ELb0ELb0EEEJSL_NSB_IJNSZ_ISG_SD_EES1X_EEESM_NSB_IJlNSB_IJSD_lllEEES10_EEESM_S20_NS1S_6fusion15FusionCallbacksIS1W_NS21_17LinearCombinationISM_fSM_fLNS_15FloatRoundStyleE2EEESL_S1Y_JEEENSA_5SM1004TMEM4LOAD26SM100_TMEM_LOAD_16dp32b32xES18_NS19_IS1B_S1D_NSZ_INSB_IJS1E_SG_EEENSB_IJSG_SD_EEEEEEENSA_39AutoVectorizingCopyWithAssumedAlignmentILi128EEENSA_14SM90_TMA_STOREES2E_S2G_S2G_EEEvvEEEEvNT_6ParamsE --------------------------
	.section	.nv.shared._ZN7cutlass13device_kernelINS_4conv6kernel13ConvUniversalINS1_16ConvProblemShapeILNS1_8OperatorE2ELi3EEENS1_10collective14CollectiveConvINS1_47MainloopSm100TmaUmmaWarpSpecializedImplicitGemmILS5_2ELi34ELi3ELi1ELi2EN4cute5tupleIJNSA_1CILi1EEESD_SD_EEEEENSB_IJNSC_ILi64EEENSB_IJNSC_ILi128EEEEEENSB_IJNSC_ILi32EEEEEEEEENS_12float_e4m3_tESM_NSA_8TiledMMAINSA_8MMA_AtomIJNSA_10MMA_TraitsINSA_19SM100_MMA_F8F6F4_SSEJSM_SM_fSG_SH_NSA_17integral_constantINSA_4UMMA5MajorELST_1EEESU_NSR_INSS_7ScaleInELSV_0EEESW_EEEEEENSA_6LayoutISE_NSB_IJNSC_ILi0EEES10_S10_EEEEENSB_IJNSA_10UnderscoreES13_S13_EEEEENS7_6detail27Sm100ImplicitGemmTileTraitsINSA_13SM90_TMA_LOADENSA_14ComposedLayoutINSA_7SwizzleILi2ELi4ELi3EEENSA_18smem_ptr_flag_bitsILi8EEENSZ_INSB_IJSG_NSC_ILi8EEEEEENSB_IJSD_SG_EEEEEEEvEENS17_INSA_20SM90_TMA_LOAD_IM2COLENS19_INS1A_ILi3ELi4ELi3EEES1D_NSZ_INSB_IJSH_S1E_EEENSB_IJSD_SH_EEEEEEEvEEEENS_8epilogue10collective18CollectiveEpilogueINS1S_23Sm100TmaWarpSpecializedILi2ELi2ELi32ELb0ELb0EEEJSL_NSB_IJNSZ_ISG_SD_EES1X_EEESM_NSB_IJlNSB_IJSD_lllEEES10_EEESM_S20_NS1S_6fusion15FusionCallbacksIS1W_NS21_17LinearCombinationISM_fSM_fLNS_15FloatRoundStyleE2EEESL_S1Y_JEEENSA_5SM1004TMEM4LOAD26SM100_TMEM_LOAD_16dp32b32xES18_NS19_IS1B_S1D_NSZ_INSB_IJS1E_SG_EEENSB_IJSG_SD_EEEEEEENSA_39AutoVectorizingCopyWithAssumedAlignmentILi128EEENSA_14SM90_TMA_STOREES2E_S2G_S2G_EEEvvEEEEvNT_6ParamsE,"aw",@nobits
	.sectionflags	@""
	.align	16
	.zero		1024


//--------------------- .nv.shared.reserved.0     --------------------------
	.section	.nv.shared.reserved.0,"aw",@nobits
	.weak		__nv_reservedSMEM_offset_0_alias
	.size		__nv_reservedSMEM_offset_0_alias, 0, 64
	.other		__nv_reservedSMEM_offset_0_alias,@"STO_CUDA_RESERVED_SHARED STV_DEFAULT"
__nv_reservedSMEM_offset_0_alias:
	.zero		0
.nv.shared.reserved.0:
	.zero		64
	.weak		__nv_reservedSMEM_tcgen05_partition
	.type		__nv_reservedSMEM_tcgen05_partition,@object
	.size		__nv_reservedSMEM_tcgen05_partition,(.L_0 - __nv_reservedSMEM_tcgen05_partition)
__nv_reservedSMEM_tcgen05_partition:
	.zero		32
.L_0:


//--------------------- .nv.global                --------------------------
	.section	.nv.global,"aw",@nobits
.nv.global:
	.type		_ZN39_INTERNAL_fda7f35e_4_k_cu_3f977c19_32374cute1_E,@object
	.size		_ZN39_INTERNAL_fda7f35e_4_k_cu_3f977c19_32374cute1_E,(_ZN39_INTERNAL_fda7f35e_4_k_cu_3f977c19_32374cuda3std3__45__cpo6cbeginE - _ZN39_INTERNAL_fda7f35e_4_k_cu_3f977c19_32374cute1_E)
_ZN39_INTERNAL_fda7f35e_4_k_cu_3f977c19_32374cute1_E:
	.zero		1
	.type		_ZN39_INTERNAL_fda7f35e_4_k_cu_3f977c19_32374cuda3std3__45__cpo6cbeginE,@object
	.size		_ZN39_INTERNAL_fda7f35e_4_k_cu_3f977c19_32374cuda3std3__45__cpo6cbeginE,(_ZN39_INTERNAL_fda7f35e_4_k_cu_3f977c19_32374cuda3std3__48in_placeE - _ZN39_INTERNAL_fda7f35e_4_k_cu_3f977c19_32374cuda3std3__45__cpo6cbeginE)
_ZN39_INTERNAL_fda7f35e_4_k_cu_3f977c19_32374cuda3std3__45__cpo6cbeginE:
	.zero		1
	.type		_ZN39_INTERNAL_fda7f35e_4_k_cu_3f977c19_32374cuda3std3__48in_placeE,@object
	.size		_ZN39_INTERNAL_fda7f35e_4_k_cu_3f977c19_32374cuda3std3__48in_placeE,(_ZN39_INTERNAL_fda7f35e_4_k_cu_3f977c19_32374cuda3std6ranges3__45__cpo9iter_moveE - _ZN39_INTERNAL_fda7f35e_4_k_cu_3f977c19_32374cuda3std3__48in_placeE)
_ZN39_INTERNAL_fda7f35e_4_k_cu_3f977c19_32374cuda3std3__48in_placeE:
	.zero		1
	.type		_ZN39_INTERNAL_fda7f35e_4_k_cu_3f977c19_32374cuda3std6ranges3__45__cpo9iter_moveE,@object
	.size		_ZN39_INTERNAL_fda7f35e_4_k_cu_3f977c19_32374cuda3std6ranges3__45__cpo9iter_moveE,(_ZN39_INTERNAL_fda7f35e_4_k_cu_3f977c19_32374cuda3std3__45__cpo5beginE - _ZN39_INTERNAL_fda7f35e_4_k_cu_3f977c19_32374cuda3std6ranges3__45__cpo9iter_moveE)
_ZN39_INTERNAL_fda7f35e_4_k_cu_3f977c19_32374cuda3std6ranges3__45__cpo9iter_moveE:
	.zero		1
	.type		_ZN39_INTERNAL_fda7f35e_4_k_cu_3f977c19_32374cuda3std3__45__cpo5beginE,@object
	.size		_ZN39_INTERNAL_fda7f35e_4_k_cu_3f977c19_32374cuda3std3__45__cpo5beginE,(_ZN39_INTERNAL_fda7f35e_4_k_cu_3f977c19_32374cuda3std3__441_GLOBAL__N__fda7f35e_4_k_cu_3f977c19_32376ignoreE - _ZN39_INTERNAL_fda7f35e_4_k_cu_3f977c19_32374cuda3std3__45__cpo5beginE)
_ZN39_INTERNAL_fda7f35e_4_k_cu_3f977c19_32374cuda3std3__45__cpo5beginE:
	.zero		1
	.type		_ZN39_INTERNAL_fda7f35e_4_k_cu_3f977c19_32374cuda3std3__441_GLOBAL__N__fda7f35e_4_k_cu_3f977c19_32376ignoreE,@object
	.size		_ZN39_INTERNAL_fda7f35e_4_k_cu_3f977c19_32374cuda3std3__441_GLOBAL__N__fda7f35e_4_k_cu_3f977c19_32376ignoreE,(_ZN39_INTERNAL_fda7f35e_4_k_cu_3f977c19_32374cute7productE - _ZN39_INTERNAL_fda7f35e_4_k_cu_3f977c19_32374cuda3std3__441_GLOBAL__N__fda7f35e_4_k_cu_3f977c19_32376ignoreE)
_ZN39_INTERNAL_fda7f35e_4_k_cu_3f977c19_32374cuda3std3__441_GLOBAL__N__fda7f35e_4_k_cu_3f977c19_32376ignoreE:
	.zero		1
	.type		_ZN39_INTERNAL_fda7f35e_4_k_cu_3f977c19_32374cute7productE,@object
	.size		_ZN39_INTERNAL_fda7f35e_4_k_cu_3f977c19_32374cute7productE,(_ZN39_INTERNAL_fda7f35e_4_k_cu_3f977c19_32374cuda3std3__45__cpo3endE - _ZN39_INTERNAL_fda7f35e_4_k_cu_3f977c19_32374cute7productE)
_ZN39_INTERNAL_fda7f35e_4_k_cu_3f977c19_32374cute7productE:
	.zero		1
	.type		_ZN39_INTERNAL_fda7f35e_4_k_cu_3f977c19_32374cuda3std3__45__cpo3endE,@object
	.size		_ZN39_INTERNAL_fda7f35e_4_k_cu_3f977c19_32374cuda3std3__45__cpo3endE,(_ZN39_INTERNAL_fda7f35e_4_k_cu_3f977c19_32374cuda3std3__419piecewise_constructE - _ZN39_INTERNAL_fda7f35e_4_k_cu_3f977c19_32374cuda3std3__45__cpo3endE)
_ZN39_INTERNAL_fda7f35e_4_k_cu_3f977c19_32374cuda3std3__45__cpo3endE:
	.zero		1
	.type		_ZN39_INTERNAL_fda7f35e_4_k_cu_3f977c19_32374cuda3std3__419piecewise_constructE,@object
	.size		_ZN39_INTERNAL_fda7f35e_4_k_cu_3f977c19_32374cuda3std3__419piecewise_constructE,(_ZN39_INTERNAL_fda7f35e_4_k_cu_3f977c19_32374cuda3std3__45__cpo4cendE - _ZN39_INTERNAL_fda7f35e_4_k_cu_3f977c19_32374cuda3std3__419piecewise_constructE)
_ZN39_INTERNAL_fda7f35e_4_k_cu_3f977c19_32374cuda3std3__419piecewise_constructE:
	.zero		1
	.type		_ZN39_INTERNAL_fda7f35e_4_k_cu_3f977c19_32374cuda3std3__45__cpo4cendE,@object
	.size		_ZN39_INTERNAL_fda7f35e_4_k_cu_3f977c19_32374cuda3std3__45__cpo4cendE,(_ZN39_INTERNAL_fda7f35e_4_k_cu_3f977c19_32374cuda3std6ranges3__45__cpo4swapE - _ZN39_INTERNAL_fda7f35e_4_k_cu_3f977c19_32374cuda3std3__45__cpo4cendE)
_ZN39_INTERNAL_fda7f35e_4_k_cu_3f977c19_32374cuda3std3__45__cpo4cendE:
	.zero		1
	.type		_ZN39_INTERNAL_fda7f35e_4_k_cu_3f977c19_32374cuda3std6ranges3__45__cpo4swapE,@object
	.size		_ZN39_INTERNAL_fda7f35e_4_k_cu_3f977c19_32374cuda3std6ranges3__45__cpo4swapE,(.L_10 - _ZN39_INTERNAL_fda7f35e_4_k_cu_3f977c19_32374cuda3std6ranges3__45__cpo4swapE)
_ZN39_INTERNAL_fda7f35e_4_k_cu_3f977c19_32374cuda3std6ranges3__45__cpo4swapE:
	.zero		1
.L_10:


//--------------------- .nv.constant0._ZN7cutlass13device_kernelINS_4conv6kernel13ConvUniversalINS1_16ConvProblemShapeILNS1_8OperatorE2ELi3EEENS1_10collective14CollectiveConvINS1_47MainloopSm100TmaUmmaWarpSpecializedImplicitGemmILS5_2ELi34ELi3ELi1ELi2EN4cute5tupleIJNSA_1CILi1EEESD_SD_EEEEENSB_IJNSC_ILi64EEENSB_IJNSC_ILi128EEEEEENSB_IJNSC_ILi32EEEEEEEEENS_12float_e4m3_tESM_NSA_8TiledMMAINSA_8MMA_AtomIJNSA_10MMA_TraitsINSA_19SM100_MMA_F8F6F4_SSEJSM_SM_fSG_SH_NSA_17integral_constantINSA_4UMMA5MajorELST_1EEESU_NSR_INSS_7ScaleInELSV_0EEESW_EEEEEENSA_6LayoutISE_NSB_IJNSC_ILi0EEES10_S10_EEEEENSB_IJNSA_10UnderscoreES13_S13_EEEEENS7_6detail27Sm100ImplicitGemmTileTraitsINSA_13SM90_TMA_LOADENSA_14ComposedLayoutINSA_7SwizzleILi2ELi4ELi3EEENSA_18smem_ptr_flag_bitsILi8EEENSZ_INSB_IJSG_NSC_ILi8EEEEEENSB_IJSD_SG_EEEEEEEvEENS17_INSA_20SM90_TMA_LOAD_IM2COLENS19_INS1A_ILi3ELi4ELi3EEES1D_NSZ_INSB_IJSH_S1E_EEENSB_IJSD_SH_EEEEEEEvEEEENS_8epilogue10collective18CollectiveEpilogueINS1S_23Sm100TmaWarpSpecializedILi2ELi2ELi32ELb0ELb0EEEJSL_NSB_IJNSZ_ISG_SD_EES1X_EEESM_NSB_IJlNSB_IJSD_lllEEES10_EEESM_S20_NS1S_6fusion15FusionCallbacksIS1W_NS21_17LinearCombinationISM_fSM_fLNS_15FloatRoundStyleE2EEESL_S1Y_JEEENSA_5SM1004TMEM4LOAD26SM100_TMEM_LOAD_16dp32b32xES18_NS19_IS1B_S1D_NSZ_INSB_IJS1E_SG_EEENSB_IJSG_SD_EEEEEEENSA_39AutoVectorizingCopyWithAssumedAlignmentILi128EEENSA_14SM90_TMA_STOREES2E_S2G_S2G_EEEvvEEEEvNT_6ParamsE --------------------------
	.section	.nv.constant0._ZN7cutlass13device_kernelINS_4conv6kernel13ConvUniversalINS1_16ConvProblemShapeILNS1_8OperatorE2ELi3EEENS1_10collective14CollectiveConvINS1_47MainloopSm100TmaUmmaWarpSpecializedImplicitGemmILS5_2ELi34ELi3ELi1ELi2EN4cute5tupleIJNSA_1CILi1EEESD_SD_EEEEENSB_IJNSC_ILi64EEENSB_IJNSC_ILi128EEEEEENSB_IJNSC_ILi32EEEEEEEEENS_12float_e4m3_tESM_NSA_8TiledMMAINSA_8MMA_AtomIJNSA_10MMA_TraitsINSA_19SM100_MMA_F8F6F4_SSEJSM_SM_fSG_SH_NSA_17integral_constantINSA_4UMMA5MajorELST_1EEESU_NSR_INSS_7ScaleInELSV_0EEESW_EEEEEENSA_6LayoutISE_NSB_IJNSC_ILi0EEES10_S10_EEEEENSB_IJNSA_10UnderscoreES13_S13_EEEEENS7_6detail27Sm100ImplicitGemmTileTraitsINSA_13SM90_TMA_LOADENSA_14ComposedLayoutINSA_7SwizzleILi2ELi4ELi3EEENSA_18smem_ptr_flag_bitsILi8EEENSZ_INSB_IJSG_NSC_ILi8EEEEEENSB_IJSD_SG_EEEEEEEvEENS17_INSA_20SM90_TMA_LOAD_IM2COLENS19_INS1A_ILi3ELi4ELi3EEES1D_NSZ_INSB_IJSH_S1E_EEENSB_IJSD_SH_EEEEEEEvEEEENS_8epilogue10collective18CollectiveEpilogueINS1S_23Sm100TmaWarpSpecializedILi2ELi2ELi32ELb0ELb0EEEJSL_NSB_IJNSZ_ISG_SD_EES1X_EEESM_NSB_IJlNSB_IJSD_lllEEES10_EEESM_S20_NS1S_6fusion15FusionCallbacksIS1W_NS21_17LinearCombinationISM_fSM_fLNS_15FloatRoundStyleE2EEESL_S1Y_JEEENSA_5SM1004TMEM4LOAD26SM100_TMEM_LOAD_16dp32b32xES18_NS19_IS1B_S1D_NSZ_INSB_IJS1E_SG_EEENSB_IJSG_SD_EEEEEEENSA_39AutoVectorizingCopyWithAssumedAlignmentILi128EEENSA_14SM90_TMA_STOREES2E_S2G_S2G_EEEvvEEEEvNT_6ParamsE,"a",@progbits
	.sectionflags	@""
	.align	4
.nv.constant0._ZN7cutlass13device_kernelINS_4conv6kernel13ConvUniversalINS1_16ConvProblemShapeILNS1_8OperatorE2ELi3EEENS1_10collective14CollectiveConvINS1_47MainloopSm100TmaUmmaWarpSpecializedImplicitGemmILS5_2ELi34ELi3ELi1ELi2EN4cute5tupleIJNSA_1CILi1EEESD_SD_EEEEENSB_IJNSC_ILi64EEENSB_IJNSC_ILi128EEEEEENSB_IJNSC_ILi32EEEEEEEEENS_12float_e4m3_tESM_NSA_8TiledMMAINSA_8MMA_AtomIJNSA_10MMA_TraitsINSA_19SM100_MMA_F8F6F4_SSEJSM_SM_fSG_SH_NSA_17integral_constantINSA_4UMMA5MajorELST_1EEESU_NSR_INSS_7ScaleInELSV_0EEESW_EEEEEENSA_6LayoutISE_NSB_IJNSC_ILi0EEES10_S10_EEEEENSB_IJNSA_10UnderscoreES13_S13_EEEEENS7_6detail27Sm100ImplicitGemmTileTraitsINSA_13SM90_TMA_LOADENSA_14ComposedLayoutINSA_7SwizzleILi2ELi4ELi3EEENSA_18smem_ptr_flag_bitsILi8EEENSZ_INSB_IJSG_NSC_ILi8EEEEEENSB_IJSD_SG_EEEEEEEvEENS17_INSA_20SM90_TMA_LOAD_IM2COLENS19_INS1A_ILi3ELi4ELi3EEES1D_NSZ_INSB_IJSH_S1E_EEENSB_IJSD_SH_EEEEEEEvEEEENS_8epilogue10collective18CollectiveEpilogueINS1S_23Sm100TmaWarpSpecializedILi2ELi2ELi32ELb0ELb0EEEJSL_NSB_IJNSZ_ISG_SD_EES1X_EEESM_NSB_IJlNSB_IJSD_lllEEES10_EEESM_S20_NS1S_6fusion15FusionCallbacksIS1W_NS21_17LinearCombinationISM_fSM_fLNS_15FloatRoundStyleE2EEESL_S1Y_JEEENSA_5SM1004TMEM4LOAD26SM100_TMEM_LOAD_16dp32b32xES18_NS19_IS1B_S1D_NSZ_INSB_IJS1E_SG_EEENSB_IJSG_SD_EEEEEEENSA_39AutoVectorizingCopyWithAssumedAlignmentILi128EEENSA_14SM90_TMA_STOREES2E_S2G_S2G_EEEvvEEEEvNT_6ParamsE:
	.zero		3200


//--------------------- SYMBOLS --------------------------

	.type		.nv.reservedSmem.offset0,@object
	.size		.nv.reservedSmem.offset0,0x4
	.type		.nv.reservedSmem.cap,@object
	.size		.nv.reservedSmem.cap,0x4
	.type		__assertfail,@function
